//
// Generated by NVIDIA NVVM Compiler
//
// Compiler Build ID: CL-36424714
// Cuda compilation tools, release 13.0, V13.0.88
// Based on NVVM 20.0.0
//

.version 9.0
.target sm_100
.address_size 64

	// .globl	kaufmanstop_axpy_row_f32
.extern .shared .align 16 .b8 s_base[];

.visible .entry kaufmanstop_axpy_row_f32(
	.param .u64 .ptr .align 1 kaufmanstop_axpy_row_f32_param_0,
	.param .u64 .ptr .align 1 kaufmanstop_axpy_row_f32_param_1,
	.param .u64 .ptr .align 1 kaufmanstop_axpy_row_f32_param_2,
	.param .u32 kaufmanstop_axpy_row_f32_param_3,
	.param .f32 kaufmanstop_axpy_row_f32_param_4,
	.param .u32 kaufmanstop_axpy_row_f32_param_5,
	.param .u32 kaufmanstop_axpy_row_f32_param_6,
	.param .u64 .ptr .align 1 kaufmanstop_axpy_row_f32_param_7
)
{
	.reg .pred 	%p<5>;
	.reg .b32 	%r<13>;
	.reg .b32 	%f<8>;
	.reg .b64 	%rd<14>;

	ld.param.u64 	%rd7, [kaufmanstop_axpy_row_f32_param_0];
	ld.param.u64 	%rd8, [kaufmanstop_axpy_row_f32_param_1];
	ld.param.u64 	%rd5, [kaufmanstop_axpy_row_f32_param_2];
	ld.param.u32 	%r6, [kaufmanstop_axpy_row_f32_param_3];
	ld.param.f32 	%f3, [kaufmanstop_axpy_row_f32_param_4];
	ld.param.u32 	%r7, [kaufmanstop_axpy_row_f32_param_5];
	ld.param.u32 	%r8, [kaufmanstop_axpy_row_f32_param_6];
	ld.param.u64 	%rd6, [kaufmanstop_axpy_row_f32_param_7];
	setp.eq.s32 	%p1, %r8, 0;
	selp.b64 	%rd1, %rd7, %rd8, %p1;
	mov.u32 	%r9, %ctaid.x;
	mov.u32 	%r1, %ntid.x;
	mov.u32 	%r10, %tid.x;
	mad.lo.s32 	%r12, %r9, %r1, %r10;
	setp.ge.s32 	%p2, %r12, %r6;
	@%p2 bra 	$L__BB0_5;
	mov.u32 	%r11, %nctaid.x;
	mul.lo.s32 	%r3, %r1, %r11;
	cvta.to.global.u64 	%rd2, %rd1;
	cvta.to.global.u64 	%rd3, %rd5;
	cvta.to.global.u64 	%rd4, %rd6;
$L__BB0_2:
	setp.lt.s32 	%p3, %r12, %r7;
	mov.f32 	%f7, 0f7FFFFFFF;
	@%p3 bra 	$L__BB0_4;
	mul.wide.s32 	%rd9, %r12, 4;
	add.s64 	%rd10, %rd3, %rd9;
	ld.global.nc.f32 	%f5, [%rd10];
	add.s64 	%rd11, %rd2, %rd9;
	ld.global.nc.f32 	%f6, [%rd11];
	fma.rn.f32 	%f7, %f5, %f3, %f6;
$L__BB0_4:
	mul.wide.s32 	%rd12, %r12, 4;
	add.s64 	%rd13, %rd4, %rd12;
	st.global.f32 	[%rd13], %f7;
	add.s32 	%r12, %r12, %r3;
	setp.lt.s32 	%p4, %r12, %r6;
	@%p4 bra 	$L__BB0_2;
$L__BB0_5:
	ret;

}
	// .globl	kaufmanstop_many_series_one_param_time_major_f32
.visible .entry kaufmanstop_many_series_one_param_time_major_f32(
	.param .u64 .ptr .align 1 kaufmanstop_many_series_one_param_time_major_f32_param_0,
	.param .u64 .ptr .align 1 kaufmanstop_many_series_one_param_time_major_f32_param_1,
	.param .u64 .ptr .align 1 kaufmanstop_many_series_one_param_time_major_f32_param_2,
	.param .u64 .ptr .align 1 kaufmanstop_many_series_one_param_time_major_f32_param_3,
	.param .u32 kaufmanstop_many_series_one_param_time_major_f32_param_4,
	.param .u32 kaufmanstop_many_series_one_param_time_major_f32_param_5,
	.param .f32 kaufmanstop_many_series_one_param_time_major_f32_param_6,
	.param .u32 kaufmanstop_many_series_one_param_time_major_f32_param_7,
	.param .u32 kaufmanstop_many_series_one_param_time_major_f32_param_8,
	.param .u64 .ptr .align 1 kaufmanstop_many_series_one_param_time_major_f32_param_9
)
{
	.reg .pred 	%p<20>;
	.reg .b32 	%r<70>;
	.reg .b32 	%f<38>;
	.reg .b64 	%rd<45>;

	ld.param.u64 	%rd5, [kaufmanstop_many_series_one_param_time_major_f32_param_0];
	ld.param.u64 	%rd6, [kaufmanstop_many_series_one_param_time_major_f32_param_1];
	ld.param.u64 	%rd7, [kaufmanstop_many_series_one_param_time_major_f32_param_2];
	ld.param.u64 	%rd8, [kaufmanstop_many_series_one_param_time_major_f32_param_3];
	ld.param.u32 	%r37, [kaufmanstop_many_series_one_param_time_major_f32_param_4];
	ld.param.u32 	%r38, [kaufmanstop_many_series_one_param_time_major_f32_param_5];
	ld.param.f32 	%f13, [kaufmanstop_many_series_one_param_time_major_f32_param_6];
	ld.param.u32 	%r40, [kaufmanstop_many_series_one_param_time_major_f32_param_7];
	ld.param.u32 	%r39, [kaufmanstop_many_series_one_param_time_major_f32_param_8];
	ld.param.u64 	%rd9, [kaufmanstop_many_series_one_param_time_major_f32_param_9];
	cvta.to.global.u64 	%rd1, %rd9;
	cvta.to.global.u64 	%rd2, %rd7;
	cvta.to.global.u64 	%rd3, %rd8;
	setp.eq.s32 	%p1, %r40, 0;
	selp.b64 	%rd10, %rd5, %rd6, %p1;
	cvta.to.global.u64 	%rd4, %rd10;
	mov.u32 	%r1, %nctaid.y;
	setp.ne.s32 	%p2, %r1, 1;
	mov.u32 	%r2, %ntid.y;
	setp.ne.s32 	%p3, %r2, 1;
	or.pred  	%p4, %p2, %p3;
	@%p4 bra 	$L__BB1_6;
	mul.lo.s32 	%r3, %r38, %r37;
	mov.u32 	%r56, %ctaid.x;
	mov.u32 	%r4, %ntid.x;
	mov.u32 	%r57, %tid.x;
	mad.lo.s32 	%r64, %r56, %r4, %r57;
	setp.ge.s32 	%p17, %r64, %r3;
	@%p17 bra 	$L__BB1_23;
	add.s32 	%r6, %r39, -1;
	mov.u32 	%r58, %nctaid.x;
	mul.lo.s32 	%r7, %r4, %r58;
$L__BB1_3:
	div.s32 	%r59, %r64, %r37;
	mul.lo.s32 	%r60, %r59, %r37;
	sub.s32 	%r61, %r64, %r60;
	mul.wide.s32 	%rd38, %r61, 4;
	add.s64 	%rd39, %rd3, %rd38;
	ld.global.nc.u32 	%r62, [%rd39];
	add.s32 	%r63, %r6, %r62;
	setp.lt.s32 	%p18, %r59, %r63;
	mov.f32 	%f32, 0f7FFFFFFF;
	@%p18 bra 	$L__BB1_5;
	mul.wide.s32 	%rd40, %r64, 4;
	add.s64 	%rd41, %rd2, %rd40;
	ld.global.nc.f32 	%f30, [%rd41];
	add.s64 	%rd42, %rd4, %rd40;
	ld.global.nc.f32 	%f31, [%rd42];
	fma.rn.f32 	%f32, %f30, %f13, %f31;
$L__BB1_5:
	mul.wide.s32 	%rd43, %r64, 4;
	add.s64 	%rd44, %rd1, %rd43;
	st.global.f32 	[%rd44], %f32;
	add.s32 	%r64, %r64, %r7;
	setp.lt.s32 	%p19, %r64, %r3;
	@%p19 bra 	$L__BB1_3;
	bra.uni 	$L__BB1_23;
$L__BB1_6:
	mov.u32 	%r41, %ctaid.x;
	mov.u32 	%r42, %ntid.x;
	mov.u32 	%r43, %tid.x;
	mad.lo.s32 	%r10, %r41, %r42, %r43;
	mov.u32 	%r11, %ctaid.y;
	mov.u32 	%r12, %tid.y;
	mad.lo.s32 	%r67, %r11, %r2, %r12;
	mul.lo.s32 	%r14, %r2, %r1;
	setp.ge.s32 	%p5, %r10, %r37;
	@%p5 bra 	$L__BB1_23;
	mul.wide.s32 	%rd11, %r10, 4;
	add.s64 	%rd12, %rd3, %rd11;
	ld.global.nc.u32 	%r44, [%rd12];
	add.s32 	%r45, %r39, %r44;
	add.s32 	%r15, %r45, -1;
	setp.ge.s32 	%p6, %r67, %r38;
	@%p6 bra 	$L__BB1_23;
	add.s32 	%r46, %r67, %r14;
	max.u32 	%r47, %r38, %r46;
	setp.lt.u32 	%p7, %r46, %r38;
	selp.u32 	%r48, 1, 0, %p7;
	add.s32 	%r49, %r46, %r48;
	sub.s32 	%r50, %r47, %r49;
	div.u32 	%r51, %r50, %r14;
	add.s32 	%r16, %r51, %r48;
	and.b32  	%r52, %r16, 3;
	setp.eq.s32 	%p8, %r52, 3;
	mov.u32 	%r69, %r67;
	@%p8 bra 	$L__BB1_13;
	add.s32 	%r53, %r16, 1;
	and.b32  	%r54, %r53, 3;
	mad.lo.s32 	%r66, %r37, %r67, %r10;
	mul.lo.s32 	%r18, %r14, %r37;
	neg.s32 	%r65, %r54;
	mad.lo.s32 	%r55, %r1, %r54, %r11;
	mad.lo.s32 	%r69, %r2, %r55, %r12;
$L__BB1_10:
	.pragma "nounroll";
	setp.lt.s32 	%p9, %r67, %r15;
	mov.f32 	%f33, 0f7FFFFFFF;
	@%p9 bra 	$L__BB1_12;
	mul.wide.s32 	%rd13, %r66, 4;
	add.s64 	%rd14, %rd2, %rd13;
	ld.global.nc.f32 	%f15, [%rd14];
	add.s64 	%rd15, %rd4, %rd13;
	ld.global.nc.f32 	%f16, [%rd15];
	fma.rn.f32 	%f33, %f15, %f13, %f16;
$L__BB1_12:
	mul.wide.s32 	%rd16, %r66, 4;
	add.s64 	%rd17, %rd1, %rd16;
	st.global.f32 	[%rd17], %f33;
	add.s32 	%r67, %r67, %r14;
	add.s32 	%r66, %r66, %r18;
	add.s32 	%r65, %r65, 1;
	setp.ne.s32 	%p10, %r65, 0;
	@%p10 bra 	$L__BB1_10;
$L__BB1_13:
	setp.lt.u32 	%p11, %r16, 3;
	@%p11 bra 	$L__BB1_23;
$L__BB1_14:
	mad.lo.s32 	%r29, %r69, %r37, %r10;
	setp.lt.s32 	%p12, %r69, %r15;
	mov.f32 	%f34, 0f7FFFFFFF;
	@%p12 bra 	$L__BB1_16;
	mul.wide.s32 	%rd18, %r29, 4;
	add.s64 	%rd19, %rd2, %rd18;
	ld.global.nc.f32 	%f18, [%rd19];
	add.s64 	%rd20, %rd4, %rd18;
	ld.global.nc.f32 	%f19, [%rd20];
	fma.rn.f32 	%f34, %f18, %f13, %f19;
$L__BB1_16:
	mul.wide.s32 	%rd21, %r29, 4;
	add.s64 	%rd22, %rd1, %rd21;
	st.global.f32 	[%rd22], %f34;
	add.s32 	%r30, %r69, %r14;
	mad.lo.s32 	%r31, %r30, %r37, %r10;
	setp.lt.s32 	%p13, %r30, %r15;
	mov.f32 	%f35, 0f7FFFFFFF;
	@%p13 bra 	$L__BB1_18;
	mul.wide.s32 	%rd23, %r31, 4;
	add.s64 	%rd24, %rd2, %rd23;
	ld.global.nc.f32 	%f21, [%rd24];
	add.s64 	%rd25, %rd4, %rd23;
	ld.global.nc.f32 	%f22, [%rd25];
	fma.rn.f32 	%f35, %f21, %f13, %f22;
$L__BB1_18:
	mul.wide.s32 	%rd26, %r31, 4;
	add.s64 	%rd27, %rd1, %rd26;
	st.global.f32 	[%rd27], %f35;
	add.s32 	%r32, %r30, %r14;
	mad.lo.s32 	%r33, %r32, %r37, %r10;
	setp.lt.s32 	%p14, %r32, %r15;
	mov.f32 	%f36, 0f7FFFFFFF;
	@%p14 bra 	$L__BB1_20;
	mul.wide.s32 	%rd28, %r33, 4;
	add.s64 	%rd29, %rd2, %rd28;
	ld.global.nc.f32 	%f24, [%rd29];
	add.s64 	%rd30, %rd4, %rd28;
	ld.global.nc.f32 	%f25, [%rd30];
	fma.rn.f32 	%f36, %f24, %f13, %f25;
$L__BB1_20:
	mul.wide.s32 	%rd31, %r33, 4;
	add.s64 	%rd32, %rd1, %rd31;
	st.global.f32 	[%rd32], %f36;
	add.s32 	%r34, %r32, %r14;
	mad.lo.s32 	%r35, %r34, %r37, %r10;
	setp.lt.s32 	%p15, %r34, %r15;
	mov.f32 	%f37, 0f7FFFFFFF;
	@%p15 bra 	$L__BB1_22;
	mul.wide.s32 	%rd33, %r35, 4;
	add.s64 	%rd34, %rd2, %rd33;
	ld.global.nc.f32 	%f27, [%rd34];
	add.s64 	%rd35, %rd4, %rd33;
	ld.global.nc.f32 	%f28, [%rd35];
	fma.rn.f32 	%f37, %f27, %f13, %f28;
$L__BB1_22:
	mul.wide.s32 	%rd36, %r35, 4;
	add.s64 	%rd37, %rd1, %rd36;
	st.global.f32 	[%rd37], %f37;
	add.s32 	%r69, %r34, %r14;
	setp.lt.s32 	%p16, %r69, %r38;
	@%p16 bra 	$L__BB1_14;
$L__BB1_23:
	ret;

}
	// .globl	kaufmanstop_one_series_many_params_time_major_f32
.visible .entry kaufmanstop_one_series_many_params_time_major_f32(
	.param .u64 .ptr .align 1 kaufmanstop_one_series_many_params_time_major_f32_param_0,
	.param .u64 .ptr .align 1 kaufmanstop_one_series_many_params_time_major_f32_param_1,
	.param .u64 .ptr .align 1 kaufmanstop_one_series_many_params_time_major_f32_param_2,
	.param .u64 .ptr .align 1 kaufmanstop_one_series_many_params_time_major_f32_param_3,
	.param .u64 .ptr .align 1 kaufmanstop_one_series_many_params_time_major_f32_param_4,
	.param .u32 kaufmanstop_one_series_many_params_time_major_f32_param_5,
	.param .u32 kaufmanstop_one_series_many_params_time_major_f32_param_6,
	.param .u32 kaufmanstop_one_series_many_params_time_major_f32_param_7,
	.param .u64 .ptr .align 1 kaufmanstop_one_series_many_params_time_major_f32_param_8
)
{
	.reg .pred 	%p<7>;
	.reg .b32 	%r<23>;
	.reg .b32 	%f<9>;
	.reg .b64 	%rd<22>;

	ld.param.u64 	%rd11, [kaufmanstop_one_series_many_params_time_major_f32_param_0];
	ld.param.u64 	%rd12, [kaufmanstop_one_series_many_params_time_major_f32_param_1];
	ld.param.u64 	%rd7, [kaufmanstop_one_series_many_params_time_major_f32_param_2];
	ld.param.u64 	%rd8, [kaufmanstop_one_series_many_params_time_major_f32_param_3];
	ld.param.u64 	%rd9, [kaufmanstop_one_series_many_params_time_major_f32_param_4];
	ld.param.u32 	%r12, [kaufmanstop_one_series_many_params_time_major_f32_param_5];
	ld.param.u32 	%r13, [kaufmanstop_one_series_many_params_time_major_f32_param_6];
	ld.param.u32 	%r14, [kaufmanstop_one_series_many_params_time_major_f32_param_7];
	ld.param.u64 	%rd10, [kaufmanstop_one_series_many_params_time_major_f32_param_8];
	setp.eq.s32 	%p1, %r14, 0;
	selp.b64 	%rd1, %rd11, %rd12, %p1;
	mov.u32 	%r15, %ctaid.y;
	mov.u32 	%r16, %ntid.y;
	mov.u32 	%r1, %tid.y;
	mad.lo.s32 	%r2, %r15, %r16, %r1;
	mov.u32 	%r17, %ctaid.x;
	mov.u32 	%r3, %ntid.x;
	mov.u32 	%r4, %tid.x;
	mad.lo.s32 	%r22, %r17, %r3, %r4;
	setp.ge.s32 	%p2, %r22, %r12;
	@%p2 bra 	$L__BB2_9;
	cvta.to.global.u64 	%rd13, %rd8;
	cvta.to.global.u64 	%rd14, %rd9;
	shl.b32 	%r18, %r4, 2;
	mov.u32 	%r19, s_base;
	add.s32 	%r6, %r19, %r18;
	mul.lo.s32 	%r7, %r12, %r2;
	mul.wide.u32 	%rd15, %r2, 4;
	add.s64 	%rd2, %rd13, %rd15;
	add.s64 	%rd3, %rd14, %rd15;
	mov.u32 	%r20, %nctaid.x;
	mul.lo.s32 	%r8, %r3, %r20;
	cvta.to.global.u64 	%rd4, %rd1;
	cvta.to.global.u64 	%rd5, %rd7;
	cvta.to.global.u64 	%rd6, %rd10;
$L__BB2_2:
	setp.ne.s32 	%p3, %r1, 0;
	@%p3 bra 	$L__BB2_4;
	mul.wide.s32 	%rd16, %r22, 4;
	add.s64 	%rd17, %rd4, %rd16;
	ld.global.nc.f32 	%f3, [%rd17];
	st.shared.f32 	[%r6], %f3;
$L__BB2_4:
	setp.ge.s32 	%p4, %r2, %r13;
	bar.sync 	0;
	@%p4 bra 	$L__BB2_8;
	add.s32 	%r10, %r22, %r7;
	ld.global.nc.u32 	%r21, [%rd2];
	setp.lt.s32 	%p5, %r22, %r21;
	mov.f32 	%f8, 0f7FFFFFFF;
	@%p5 bra 	$L__BB2_7;
	mul.wide.s32 	%rd18, %r10, 4;
	add.s64 	%rd19, %rd5, %rd18;
	ld.global.nc.f32 	%f5, [%rd19];
	ld.global.nc.f32 	%f6, [%rd3];
	ld.shared.f32 	%f7, [%r6];
	fma.rn.f32 	%f8, %f5, %f6, %f7;
$L__BB2_7:
	mul.wide.s32 	%rd20, %r10, 4;
	add.s64 	%rd21, %rd6, %rd20;
	st.global.f32 	[%rd21], %f8;
$L__BB2_8:
	bar.sync 	0;
	add.s32 	%r22, %r22, %r8;
	setp.lt.s32 	%p6, %r22, %r12;
	@%p6 bra 	$L__BB2_2;
$L__BB2_9:
	ret;

}


// ===== COMPILED SASS (sm_100) =====

	.target	sm_100

	.elftype	@"ET_EXEC"


//--------------------- .note.nv.tkinfo           --------------------------
	.section	.note.nv.tkinfo,"",@"SHT_NOTE"
	.sectionflags	@"SHF_NOTE_NV_TKINFO"
	.tkinfo
        /*0018*/ 	.word	0x00000002
        /*0030*/ 	.string	""
        /*0030*/ 	.string	"ptxas"
        /*0030*/ 	.string	"Cuda compilation tools, release 13.0, V13.0.88"
        /*0030*/ 	.string	"Build cuda_13.0.r13.0/compiler.36424714_0"
        /*0030*/ 	.string	"-arch sm_100 -m 64 "



//--------------------- .note.nv.cuinfo           --------------------------
	.section	.note.nv.cuinfo,"",@"SHT_NOTE"
	.sectionflags	@"SHF_NOTE_NV_CUINFO"
        /*0018*/ 	.short	0x0002
        /*001a*/ 	.short	0x0064
        /*001c*/ 	.short	0x0082
	.zero		2


//--------------------- .nv.info                  --------------------------
	.section	.nv.info,"",@"SHT_CUDA_INFO"
	.align	4


	//----- nvinfo : EIATTR_REGCOUNT
	.align		4
        /*0000*/ 	.byte	0x04, 0x2f
        /*0002*/ 	.short	(.L_1 - .L_0)
	.align		4
.L_0:
        /*0004*/ 	.word	index@(kaufmanstop_axpy_row_f32)
        /*0008*/ 	.word	0x00000010


	//----- nvinfo : EIATTR_FRAME_SIZE
	.align		4
.L_1:
        /*000c*/ 	.byte	0x04, 0x11
        /*000e*/ 	.short	(.L_3 - .L_2)
	.align		4
.L_2:
        /*0010*/ 	.word	index@(kaufmanstop_axpy_row_f32)
        /*0014*/ 	.word	0x00000000


	//----- nvinfo : EIATTR_REGCOUNT
	.align		4
.L_3:
        /*0018*/ 	.byte	0x04, 0x2f
        /*001a*/ 	.short	(.L_5 - .L_4)
	.align		4
.L_4:
        /*001c*/ 	.word	index@(kaufmanstop_many_series_one_param_time_major_f32)
        /*0020*/ 	.word	0x00000020


	//----- nvinfo : EIATTR_FRAME_SIZE
	.align		4
.L_5:
        /*0024*/ 	.byte	0x04, 0x11
        /*0026*/ 	.short	(.L_7 - .L_6)
	.align		4
.L_6:
        /*0028*/ 	.word	index@(kaufmanstop_many_series_one_param_time_major_f32)
        /*002c*/ 	.word	0x00000000


	//----- nvinfo : EIATTR_REGCOUNT
	.align		4
.L_7:
        /*0030*/ 	.byte	0x04, 0x2f
        /*0032*/ 	.short	(.L_9 - .L_8)
	.align		4
.L_8:
        /*0034*/ 	.word	index@(kaufmanstop_one_series_many_params_time_major_f32)
        /*0038*/ 	.word	0x00000016


	//----- nvinfo : EIATTR_FRAME_SIZE
	.align		4
.L_9:
        /*003c*/ 	.byte	0x04, 0x11
        /*003e*/ 	.short	(.L_11 - .L_10)
	.align		4
.L_10:
        /*0040*/ 	.word	index@(kaufmanstop_one_series_many_params_time_major_f32)
        /*0044*/ 	.word	0x00000000


	//----- nvinfo : EIATTR_MIN_STACK_SIZE
	.align		4
.L_11:
        /*0048*/ 	.byte	0x04, 0x12
        /*004a*/ 	.short	(.L_13 - .L_12)
	.align		4
.L_12:
        /*004c*/ 	.word	index@(kaufmanstop_one_series_many_params_time_major_f32)
        /*0050*/ 	.word	0x00000000


	//----- nvinfo : EIATTR_MIN_STACK_SIZE
	.align		4
.L_13:
        /*0054*/ 	.byte	0x04, 0x12
        /*0056*/ 	.short	(.L_15 - .L_14)
	.align		4
.L_14:
        /*0058*/ 	.word	index@(kaufmanstop_many_series_one_param_time_major_f32)
        /*005c*/ 	.word	0x00000000


	//----- nvinfo : EIATTR_MIN_STACK_SIZE
	.align		4
.L_15:
        /*0060*/ 	.byte	0x04, 0x12
        /*0062*/ 	.short	(.L_17 - .L_16)
	.align		4
.L_16:
        /*0064*/ 	.word	index@(kaufmanstop_axpy_row_f32)
        /*0068*/ 	.word	0x00000000
.L_17:


//--------------------- .nv.compat                --------------------------
	.section	.nv.compat,"",@"SHT_CUDA_COMPAT_INFO"
	.align	4
        /*0000*/ 	.byte	0x02, 0x09, 0x00, 0x00, 0x02, 0x02, 0x01, 0x00, 0x02, 0x05, 0x05, 0x00, 0x03, 0x07, 0x01, 0x01
        /*0010*/ 	.byte	0x02, 0x03, 0x00, 0x00, 0x02, 0x06, 0x01, 0x00, 0x04, 0x0b, 0x08, 0x00, 0x09, 0x00, 0x00, 0x00
        /*0020*/ 	.byte	0x00, 0x00, 0x00, 0x00


//--------------------- .nv.info.kaufmanstop_one_series_many_params_time_major_f32 --------------------------
	.section	.nv.info.kaufmanstop_one_series_many_params_time_major_f32,"",@"SHT_CUDA_INFO"
	.sectionflags	@""
	.align	4


	//----- nvinfo : EIATTR_CUDA_API_VERSION
	.align		4
        /*0000*/ 	.byte	0x04, 0x37
        /*0002*/ 	.short	(.L_19 - .L_18)
.L_18:
        /*0004*/ 	.word	0x00000082


	//----- nvinfo : EIATTR_KPARAM_INFO
	.align		4
.L_19:
        /*0008*/ 	.byte	0x04, 0x17
        /*000a*/ 	.short	(.L_21 - .L_20)
.L_20:
        /*000c*/ 	.word	0x00000000
        /*0010*/ 	.short	0x0008
        /*0012*/ 	.short	0x0038
        /*0014*/ 	.byte	0x00, 0xf5, 0x21, 0x00


	//----- nvinfo : EIATTR_KPARAM_INFO
	.align		4
.L_21:
        /*0018*/ 	.byte	0x04, 0x17
        /*001a*/ 	.short	(.L_23 - .L_22)
.L_22:
        /*001c*/ 	.word	0x00000000
        /*0020*/ 	.short	0x0007
        /*0022*/ 	.short	0x0030
        /*0024*/ 	.byte	0x00, 0xf0, 0x11, 0x00


	//----- nvinfo : EIATTR_KPARAM_INFO
	.align		4
.L_23:
        /*0028*/ 	.byte	0x04, 0x17
        /*002a*/ 	.short	(.L_25 - .L_24)
.L_24:
        /*002c*/ 	.word	0x00000000
        /*0030*/ 	.short	0x0006
        /*0032*/ 	.short	0x002c
        /*0034*/ 	.byte	0x00, 0xf0, 0x11, 0x00


	//----- nvinfo : EIATTR_KPARAM_INFO
	.align		4
.L_25:
        /*0038*/ 	.byte	0x04, 0x17
        /*003a*/ 	.short	(.L_27 - .L_26)
.L_26:
        /*003c*/ 	.word	0x00000000
        /*0040*/ 	.short	0x0005
        /*0042*/ 	.short	0x0028
        /*0044*/ 	.byte	0x00, 0xf0, 0x11, 0x00


	//----- nvinfo : EIATTR_KPARAM_INFO
	.align		4
.L_27:
        /*0048*/ 	.byte	0x04, 0x17
        /*004a*/ 	.short	(.L_29 - .L_28)
.L_28:
        /*004c*/ 	.word	0x00000000
        /*0050*/ 	.short	0x0004
        /*0052*/ 	.short	0x0020
        /*0054*/ 	.byte	0x00, 0xf5, 0x21, 0x00


	//----- nvinfo : EIATTR_KPARAM_INFO
	.align		4
.L_29:
        /*0058*/ 	.byte	0x04, 0x17
        /*005a*/ 	.short	(.L_31 - .L_30)
.L_30:
        /*005c*/ 	.word	0x00000000
        /*0060*/ 	.short	0x0003
        /*0062*/ 	.short	0x0018
        /*0064*/ 	.byte	0x00, 0xf5, 0x21, 0x00


	//----- nvinfo : EIATTR_KPARAM_INFO
	.align		4
.L_31:
        /*0068*/ 	.byte	0x04, 0x17
        /*006a*/ 	.short	(.L_33 - .L_32)
.L_32:
        /*006c*/ 	.word	0x00000000
        /*0070*/ 	.short	0x0002
        /*0072*/ 	.short	0x0010
        /*0074*/ 	.byte	0x00, 0xf5, 0x21, 0x00


	//----- nvinfo : EIATTR_KPARAM_INFO
	.align		4
.L_33:
        /*0078*/ 	.byte	0x04, 0x17
        /*007a*/ 	.short	(.L_35 - .L_34)
.L_34:
        /*007c*/ 	.word	0x00000000
        /*0080*/ 	.short	0x0001
        /*0082*/ 	.short	0x0008
        /*0084*/ 	.byte	0x00, 0xf5, 0x21, 0x00


	//----- nvinfo : EIATTR_KPARAM_INFO
	.align		4
.L_35:
        /*0088*/ 	.byte	0x04, 0x17
        /*008a*/ 	.short	(.L_37 - .L_36)
.L_36:
        /*008c*/ 	.word	0x00000000
        /*0090*/ 	.short	0x0000
        /*0092*/ 	.short	0x0000
        /*0094*/ 	.byte	0x00, 0xf5, 0x21, 0x00


	//----- nvinfo : EIATTR_SPARSE_MMA_MASK
	.align		4
.L_37:
        /*0098*/ 	.byte	0x03, 0x50
        /*009a*/ 	.short	0x0000


	//----- nvinfo : EIATTR_MAXREG_COUNT
	.align		4
        /*009c*/ 	.byte	0x03, 0x1b
        /*009e*/ 	.short	0x00ff


	//----- nvinfo : EIATTR_NUM_BARRIERS
	.align		4
        /*00a0*/ 	.byte	0x02, 0x4c
        /*00a2*/ 	.byte	0x01
	.zero		1


	//----- nvinfo : EIATTR_MERCURY_ISA_VERSION
	.align		4
        /*00a4*/ 	.byte	0x03, 0x5f
        /*00a6*/ 	.short	0x0101


	//----- nvinfo : EIATTR_VRC_CTA_INIT_COUNT
	.align		4
        /*00a8*/ 	.byte	0x02, 0x4a
	.zero		1
	.zero		1


	//----- nvinfo : EIATTR_EXIT_INSTR_OFFSETS
	.align		4
        /*00ac*/ 	.byte	0x04, 0x1c
        /*00ae*/ 	.short	(.L_39 - .L_38)


	//   ....[0]....
.L_38:
        /*00b0*/ 	.word	0x000000b0


	//   ....[1]....
        /*00b4*/ 	.word	0x000003f0


	//----- nvinfo : EIATTR_CRS_STACK_SIZE
	.align		4
.L_39:
        /*00b8*/ 	.byte	0x04, 0x1e
        /*00ba*/ 	.short	(.L_41 - .L_40)
.L_40:
        /*00bc*/ 	.word	0x00000000


	//----- nvinfo : EIATTR_CBANK_PARAM_SIZE
	.align		4
.L_41:
        /*00c0*/ 	.byte	0x03, 0x19
        /*00c2*/ 	.short	0x0040


	//----- nvinfo : EIATTR_PARAM_CBANK
	.align		4
        /*00c4*/ 	.byte	0x04, 0x0a
        /*00c6*/ 	.short	(.L_43 - .L_42)
	.align		4
.L_42:
        /*00c8*/ 	.word	index@(.nv.constant0.kaufmanstop_one_series_many_params_time_major_f32)
        /*00cc*/ 	.short	0x0380
        /*00ce*/ 	.short	0x0040


	//----- nvinfo : EIATTR_SW_WAR
	.align		4
.L_43:
        /*00d0*/ 	.byte	0x04, 0x36
        /*00d2*/ 	.short	(.L_45 - .L_44)
.L_44:
        /*00d4*/ 	.word	0x00000008
.L_45:


//--------------------- .nv.info.kaufmanstop_many_series_one_param_time_major_f32 --------------------------
	.section	.nv.info.kaufmanstop_many_series_one_param_time_major_f32,"",@"SHT_CUDA_INFO"
	.sectionflags	@""
	.align	4


	//----- nvinfo : EIATTR_CUDA_API_VERSION
	.align		4
        /*0000*/ 	.byte	0x04, 0x37
        /*0002*/ 	.short	(.L_47 - .L_46)
.L_46:
        /*0004*/ 	.word	0x00000082


	//----- nvinfo : EIATTR_KPARAM_INFO
	.align		4
.L_47:
        /*0008*/ 	.byte	0x04, 0x17
        /*000a*/ 	.short	(.L_49 - .L_48)
.L_48:
        /*000c*/ 	.word	0x00000000
        /*0010*/ 	.short	0x0009
        /*0012*/ 	.short	0x0038
        /*0014*/ 	.byte	0x00, 0xf5, 0x21, 0x00


	//----- nvinfo : EIATTR_KPARAM_INFO
	.align		4
.L_49:
        /*0018*/ 	.byte	0x04, 0x17
        /*001a*/ 	.short	(.L_51 - .L_50)
.L_50:
        /*001c*/ 	.word	0x00000000
        /*0020*/ 	.short	0x0008
        /*0022*/ 	.short	0x0030
        /*0024*/ 	.byte	0x00, 0xf0, 0x11, 0x00


	//----- nvinfo : EIATTR_KPARAM_INFO
	.align		4
.L_51:
        /*0028*/ 	.byte	0x04, 0x17
        /*002a*/ 	.short	(.L_53 - .L_52)
.L_52:
        /*002c*/ 	.word	0x00000000
        /*0030*/ 	.short	0x0007
        /*0032*/ 	.short	0x002c
        /*0034*/ 	.byte	0x00, 0xf0, 0x11, 0x00


	//----- nvinfo : EIATTR_KPARAM_INFO
	.align		4
.L_53:
        /*0038*/ 	.byte	0x04, 0x17
        /*003a*/ 	.short	(.L_55 - .L_54)
.L_54:
        /*003c*/ 	.word	0x00000000
        /*0040*/ 	.short	0x0006
        /*0042*/ 	.short	0x0028
        /*0044*/ 	.byte	0x00, 0xf0, 0x11, 0x00


	//----- nvinfo : EIATTR_KPARAM_INFO
	.align		4
.L_55:
        /*0048*/ 	.byte	0x04, 0x17
        /*004a*/ 	.short	(.L_57 - .L_56)
.L_56:
        /*004c*/ 	.word	0x00000000
        /*0050*/ 	.short	0x0005
        /*0052*/ 	.short	0x0024
        /*0054*/ 	.byte	0x00, 0xf0, 0x11, 0x00


	//----- nvinfo : EIATTR_KPARAM_INFO
	.align		4
.L_57:
        /*0058*/ 	.byte	0x04, 0x17
        /*005a*/ 	.short	(.L_59 - .L_58)
.L_58:
        /*005c*/ 	.word	0x00000000
        /*0060*/ 	.short	0x0004
        /*0062*/ 	.short	0x0020
        /*0064*/ 	.byte	0x00, 0xf0, 0x11, 0x00


	//----- nvinfo : EIATTR_KPARAM_INFO
	.align		4
.L_59:
        /*0068*/ 	.byte	0x04, 0x17
        /*006a*/ 	.short	(.L_61 - .L_60)
.L_60:
        /*006c*/ 	.word	0x00000000
        /*0070*/ 	.short	0x0003
        /*0072*/ 	.short	0x0018
        /*0074*/ 	.byte	0x00, 0xf5, 0x21, 0x00


	//----- nvinfo : EIATTR_KPARAM_INFO
	.align		4
.L_61:
        /*0078*/ 	.byte	0x04, 0x17
        /*007a*/ 	.short	(.L_63 - .L_62)
.L_62:
        /*007c*/ 	.word	0x00000000
        /*0080*/ 	.short	0x0002
        /*0082*/ 	.short	0x0010
        /*0084*/ 	.byte	0x00, 0xf5, 0x21, 0x00


	//----- nvinfo : EIATTR_KPARAM_INFO
	.align		4
.L_63:
        /*0088*/ 	.byte	0x04, 0x17
        /*008a*/ 	.short	(.L_65 - .L_64)
.L_64:
        /*008c*/ 	.word	0x00000000
        /*0090*/ 	.short	0x0001
        /*0092*/ 	.short	0x0008
        /*0094*/ 	.byte	0x00, 0xf5, 0x21, 0x00


	//----- nvinfo : EIATTR_KPARAM_INFO
	.align		4
.L_65:
        /*0098*/ 	.byte	0x04, 0x17
        /*009a*/ 	.short	(.L_67 - .L_66)
.L_66:
        /*009c*/ 	.word	0x00000000
        /*00a0*/ 	.short	0x0000
        /*00a2*/ 	.short	0x0000
        /*00a4*/ 	.byte	0x00, 0xf5, 0x21, 0x00


	//----- nvinfo : EIATTR_SPARSE_MMA_MASK
	.align		4
.L_67:
        /*00a8*/ 	.byte	0x03, 0x50
        /*00aa*/ 	.short	0x0000


	//----- nvinfo : EIATTR_MAXREG_COUNT
	.align		4
        /*00ac*/ 	.byte	0x03, 0x1b
        /*00ae*/ 	.short	0x00ff


	//----- nvinfo : EIATTR_MERCURY_ISA_VERSION
	.align		4
        /*00b0*/ 	.byte	0x03, 0x5f
        /*00b2*/ 	.short	0x0101


	//----- nvinfo : EIATTR_VRC_CTA_INIT_COUNT
	.align		4
        /*00b4*/ 	.byte	0x02, 0x4a
	.zero		1
	.zero		1


	//----- nvinfo : EIATTR_EXIT_INSTR_OFFSETS
	.align		4
        /*00b8*/ 	.byte	0x04, 0x1c
        /*00ba*/ 	.short	(.L_69 - .L_68)


	//   ....[0]....
.L_68:
        /*00bc*/ 	.word	0x00000150


	//   ....[1]....
        /*00c0*/ 	.word	0x00000480


	//   ....[2]....
        /*00c4*/ 	.word	0x000004f0


	//   ....[3]....
        /*00c8*/ 	.word	0x00000580


	//   ....[4]....
        /*00cc*/ 	.word	0x00000960


	//   ....[5]....
        /*00d0*/ 	.word	0x00000cd0


	//----- nvinfo : EIATTR_CRS_STACK_SIZE
	.align		4
.L_69:
        /*00d4*/ 	.byte	0x04, 0x1e
        /*00d6*/ 	.short	(.L_71 - .L_70)
.L_70:
        /*00d8*/ 	.word	0x00000000


	//----- nvinfo : EIATTR_CBANK_PARAM_SIZE
	.align		4
.L_71:
        /*00dc*/ 	.byte	0x03, 0x19
        /*00de*/ 	.short	0x0040


	//----- nvinfo : EIATTR_PARAM_CBANK
	.align		4
        /*00e0*/ 	.byte	0x04, 0x0a
        /*00e2*/ 	.short	(.L_73 - .L_72)
	.align		4
.L_72:
        /*00e4*/ 	.word	index@(.nv.constant0.kaufmanstop_many_series_one_param_time_major_f32)
        /*00e8*/ 	.short	0x0380
        /*00ea*/ 	.short	0x0040


	//----- nvinfo : EIATTR_SW_WAR
	.align		4
.L_73:
        /*00ec*/ 	.byte	0x04, 0x36
        /*00ee*/ 	.short	(.L_75 - .L_74)
.L_74:
        /*00f0*/ 	.word	0x00000008
.L_75:


//--------------------- .nv.info.kaufmanstop_axpy_row_f32 --------------------------
	.section	.nv.info.kaufmanstop_axpy_row_f32,"",@"SHT_CUDA_INFO"
	.sectionflags	@""
	.align	4


	//----- nvinfo : EIATTR_CUDA_API_VERSION
	.align		4
        /*0000*/ 	.byte	0x04, 0x37
        /*0002*/ 	.short	(.L_77 - .L_76)
.L_76:
        /*0004*/ 	.word	0x00000082


	//----- nvinfo : EIATTR_KPARAM_INFO
	.align		4
.L_77:
        /*0008*/ 	.byte	0x04, 0x17
        /*000a*/ 	.short	(.L_79 - .L_78)
.L_78:
        /*000c*/ 	.word	0x00000000
        /*0010*/ 	.short	0x0007
        /*0012*/ 	.short	0x0028
        /*0014*/ 	.byte	0x00, 0xf5, 0x21, 0x00


	//----- nvinfo : EIATTR_KPARAM_INFO
	.align		4
.L_79:
        /*0018*/ 	.byte	0x04, 0x17
        /*001a*/ 	.short	(.L_81 - .L_80)
.L_80:
        /*001c*/ 	.word	0x00000000
        /*0020*/ 	.short	0x0006
        /*0022*/ 	.short	0x0024
        /*0024*/ 	.byte	0x00, 0xf0, 0x11, 0x00


	//----- nvinfo : EIATTR_KPARAM_INFO
	.align		4
.L_81:
        /*0028*/ 	.byte	0x04, 0x17
        /*002a*/ 	.short	(.L_83 - .L_82)
.L_82:
        /*002c*/ 	.word	0x00000000
        /*0030*/ 	.short	0x0005
        /*0032*/ 	.short	0x0020
        /*0034*/ 	.byte	0x00, 0xf0, 0x11, 0x00


	//----- nvinfo : EIATTR_KPARAM_INFO
	.align		4
.L_83:
        /*0038*/ 	.byte	0x04, 0x17
        /*003a*/ 	.short	(.L_85 - .L_84)
.L_84:
        /*003c*/ 	.word	0x00000000
        /*0040*/ 	.short	0x0004
        /*0042*/ 	.short	0x001c
        /*0044*/ 	.byte	0x00, 0xf0, 0x11, 0x00


	//----- nvinfo : EIATTR_KPARAM_INFO
	.align		4
.L_85:
        /*0048*/ 	.byte	0x04, 0x17
        /*004a*/ 	.short	(.L_87 - .L_86)
.L_86:
        /*004c*/ 	.word	0x00000000
        /*0050*/ 	.short	0x0003
        /*0052*/ 	.short	0x0018
        /*0054*/ 	.byte	0x00, 0xf0, 0x11, 0x00


	//----- nvinfo : EIATTR_KPARAM_INFO
	.align		4
.L_87:
        /*0058*/ 	.byte	0x04, 0x17
        /*005a*/ 	.short	(.L_89 - .L_88)
.L_88:
        /*005c*/ 	.word	0x00000000
        /*0060*/ 	.short	0x0002
        /*0062*/ 	.short	0x0010
        /*0064*/ 	.byte	0x00, 0xf5, 0x21, 0x00


	//----- nvinfo : EIATTR_KPARAM_INFO
	.align		4
.L_89:
        /*0068*/ 	.byte	0x04, 0x17
        /*006a*/ 	.short	(.L_91 - .L_90)
.L_90:
        /*006c*/ 	.word	0x00000000
        /*0070*/ 	.short	0x0001
        /*0072*/ 	.short	0x0008
        /*0074*/ 	.byte	0x00, 0xf5, 0x21, 0x00


	//----- nvinfo : EIATTR_KPARAM_INFO
	.align		4
.L_91:
        /*0078*/ 	.byte	0x04, 0x17
        /*007a*/ 	.short	(.L_93 - .L_92)
.L_92:
        /*007c*/ 	.word	0x00000000
        /*0080*/ 	.short	0x0000
        /*0082*/ 	.short	0x0000
        /*0084*/ 	.byte	0x00, 0xf5, 0x21, 0x00


	//----- nvinfo : EIATTR_SPARSE_MMA_MASK
	.align		4
.L_93:
        /*0088*/ 	.byte	0x03, 0x50
        /*008a*/ 	.short	0x0000


	//----- nvinfo : EIATTR_MAXREG_COUNT
	.align		4
        /*008c*/ 	.byte	0x03, 0x1b
        /*008e*/ 	.short	0x00ff


	//----- nvinfo : EIATTR_MERCURY_ISA_VERSION
	.align		4
        /*0090*/ 	.byte	0x03, 0x5f
        /*0092*/ 	.short	0x0101


	//----- nvinfo : EIATTR_VRC_CTA_INIT_COUNT
	.align		4
        /*0094*/ 	.byte	0x02, 0x4a
	.zero		1
	.zero		1


	//----- nvinfo : EIATTR_EXIT_INSTR_OFFSETS
	.align		4
        /*0098*/ 	.byte	0x04, 0x1c
        /*009a*/ 	.short	(.L_95 - .L_94)


	//   ....[0]....
.L_94:
        /*009c*/ 	.word	0x00000070


	//   ....[1]....
        /*00a0*/ 	.word	0x00000230


	//----- nvinfo : EIATTR_CRS_STACK_SIZE
	.align		4
.L_95:
        /*00a4*/ 	.byte	0x04, 0x1e
        /*00a6*/ 	.short	(.L_97 - .L_96)
.L_96:
        /*00a8*/ 	.word	0x00000000


	//----- nvinfo : EIATTR_CBANK_PARAM_SIZE
	.align		4
.L_97:
        /*00ac*/ 	.byte	0x03, 0x19
        /*00ae*/ 	.short	0x0030


	//----- nvinfo : EIATTR_PARAM_CBANK
	.align		4
        /*00b0*/ 	.byte	0x04, 0x0a
        /*00b2*/ 	.short	(.L_99 - .L_98)
	.align		4
.L_98:
        /*00b4*/ 	.word	index@(.nv.constant0.kaufmanstop_axpy_row_f32)
        /*00b8*/ 	.short	0x0380
        /*00ba*/ 	.short	0x0030


	//----- nvinfo : EIATTR_SW_WAR
	.align		4
.L_99:
        /*00bc*/ 	.byte	0x04, 0x36
        /*00be*/ 	.short	(.L_101 - .L_100)
.L_100:
        /*00c0*/ 	.word	0x00000008
.L_101:


//--------------------- .nv.callgraph             --------------------------
	.section	.nv.callgraph,"",@"SHT_CUDA_CALLGRAPH"
	.align	4
	.sectionentsize	8
	.align		4
        /*0000*/ 	.word	0x00000000
	.align		4
        /*0004*/ 	.word	0xffffffff
	.align		4
        /*0008*/ 	.word	0x00000000
	.align		4
        /*000c*/ 	.word	0xfffffffe
	.align		4
        /*0010*/ 	.word	0x00000000
	.align		4
        /*0014*/ 	.word	0xfffffffd
	.align		4
        /*0018*/ 	.word	0x00000000
	.align		4
        /*001c*/ 	.word	0xfffffffc


//--------------------- .text.kaufmanstop_one_series_many_params_time_major_f32 --------------------------
	.section	.text.kaufmanstop_one_series_many_params_time_major_f32,"ax",@progbits
	.align	128
        .global         kaufmanstop_one_series_many_params_time_major_f32
        .type           kaufmanstop_one_series_many_params_time_major_f32,@function
        .size           kaufmanstop_one_series_many_params_time_major_f32,(.L_x_16 - kaufmanstop_one_series_many_params_time_major_f32)
        .other          kaufmanstop_one_series_many_params_time_major_f32,@"STO_CUDA_ENTRY STV_DEFAULT"
kaufmanstop_one_series_many_params_time_major_f32:
.text.kaufmanstop_one_series_many_params_time_major_f32:
[----:B------:R-:W-:Y:S01]  /*0000*/  LDC R1, c[0x0][0x37c] ;  /* 0x0000df00ff017b82 */ /* 0x000fe20000000800 */
[----:B------:R-:W0:Y:S07]  /*0010*/  S2R R15, SR_TID.X ;  /* 0x00000000000f7919 */ /* 0x000e2e0000002100 */
[----:B------:R-:W1:Y:S01]  /*0020*/  LDC R0, c[0x0][0x364] ;  /* 0x0000d900ff007b82 */ /* 0x000e620000000800 */
[----:B------:R-:W2:Y:S01]  /*0030*/  LDCU UR6, c[0x0][0x3a8] ;  /* 0x00007500ff0677ac */ /* 0x000ea20008000800 */
[----:B------:R-:W1:Y:S06]  /*0040*/  S2R R13, SR_TID.Y ;  /* 0x00000000000d7919 */ /* 0x000e6c0000002200 */
[----:B------:R-:W0:Y:S08]  /*0050*/  S2UR UR5, SR_CTAID.X ;  /* 0x00000000000579c3 */ /* 0x000e300000002500 */
[----:B------:R-:W0:Y:S08]  /*0060*/  LDC R10, c[0x0][0x360] ;  /* 0x0000d800ff0a7b82 */ /* 0x000e300000000800 */
[----:B------:R-:W1:Y:S01]  /*0070*/  S2UR UR4, SR_CTAID.Y ;  /* 0x00000000000479c3 */ /* 0x000e620000002600 */
[----:B0-----:R-:W-:-:S05]  /*0080*/  IMAD R11, R10, UR5, R15 ;  /* 0x000000050a0b7c24 */ /* 0x001fca000f8e020f */
[----:B--2---:R-:W-:Y:S01]  /*0090*/  ISETP.GE.AND P0, PT, R11, UR6, PT ;  /* 0x000000060b007c0c */ /* 0x004fe2000bf06270 */
[----:B-1----:R-:W-:-:S12]  /*00a0*/  IMAD R0, R0, UR4, R13 ;  /* 0x0000000400007c24 */ /* 0x002fd8000f8e020d */
[----:B------:R-:W-:Y:S05]  /*00b0*/  @P0 EXIT ;  /* 0x000000000000094d */ /* 0x000fea0003800000 */
[----:B------:R-:W0:Y:S01]  /*00c0*/  S2UR UR5, SR_CgaCtaId ;  /* 0x00000000000579c3 */ /* 0x000e220000008800 */
[----:B------:R-:W1:Y:S01]  /*00d0*/  LDCU UR4, c[0x0][0x3b0] ;  /* 0x00007600ff0477ac */ /* 0x000e620008000800 */
[----:B------:R-:W-:Y:S01]  /*00e0*/  ISETP.NE.AND P0, PT, R13, RZ, PT ;  /* 0x000000ff0d00720c */ /* 0x000fe20003f05270 */
[----:B------:R-:W2:Y:S05]  /*00f0*/  LDCU UR6, c[0x0][0x370] ;  /* 0x00006e00ff0677ac */ /* 0x000eaa0008000800 */
[----:B------:R-:W3:Y:S01]  /*0100*/  LDC.64 R6, c[0x0][0x398] ;  /* 0x0000e600ff067b82 */ /* 0x000ee20000000a00 */
[----:B------:R-:W4:Y:S01]  /*0110*/  LDCU.64 UR10, c[0x0][0x380] ;  /* 0x00007000ff0a77ac */ /* 0x000f220008000a00 */
[----:B------:R-:W0:Y:S06]  /*0120*/  LDCU.64 UR8, c[0x0][0x358] ;  /* 0x00006b00ff0877ac */ /* 0x000e2c0008000a00 */
[----:B------:R-:W5:Y:S01]  /*0130*/  LDC.64 R8, c[0x0][0x3a0] ;  /* 0x0000e800ff087b82 */ /* 0x000f620000000a00 */
[----:B------:R-:W3:Y:S01]  /*0140*/  LDCU UR12, c[0x0][0x3a8] ;  /* 0x00007500ff0c77ac */ /* 0x000ee20008000800 */
[----:B-1----:R-:W-:Y:S01]  /*0150*/  UISETP.NE.AND UP0, UPT, UR4, URZ, UPT ;  /* 0x000000ff0400728c */ /* 0x002fe2000bf05270 */
[----:B--2---:R-:W-:-:S05]  /*0160*/  IMAD R10, R10, UR6, RZ ;  /* 0x000000060a0a7c24 */ /* 0x004fca000f8e02ff */
[----:B------:R-:W1:Y:S01]  /*0170*/  LDC.64 R4, c[0x0][0x390] ;  /* 0x0000e400ff047b82 */ /* 0x000e620000000a00 */
[----:B------:R-:W-:Y:S01]  /*0180*/  UMOV UR4, 0x400 ;  /* 0x0000040000047882 */ /* 0x000fe20000000000 */
[----:B------:R-:W2:Y:S01]  /*0190*/  LDCU UR7, c[0x0][0x3ac] ;  /* 0x00007580ff0777ac */ /* 0x000ea20008000800 */
[----:B0-----:R-:W-:-:S05]  /*01a0*/  ULEA UR4, UR5, UR4, 0x18 ;  /* 0x0000000405047291 */ /* 0x001fca000f8ec0ff */
[----:B------:R-:W0:Y:S01]  /*01b0*/  LDC.64 R2, c[0x0][0x3b8] ;  /* 0x0000ee00ff027b82 */ /* 0x000e220000000a00 */
[C---:B---3--:R-:W-:Y:S01]  /*01c0*/  IMAD.WIDE.U32 R6, R0.reuse, 0x4, R6 ;  /* 0x0000000400067825 */ /* 0x048fe200078e0006 */
[----:B----4-:R-:W3:Y:S01]  /*01d0*/  @UP0 LDCU UR10, c[0x0][0x388] ;  /* 0x00007100ff0a07ac */ /* 0x010ee20008000800 */
[----:B------:R-:W-:Y:S01]  /*01e0*/  LEA R16, R15, UR4, 0x2 ;  /* 0x000000040f107c11 */ /* 0x000fe2000f8e10ff */
[----:B------:R-:W4:Y:S01]  /*01f0*/  @UP0 LDCU UR11, c[0x0][0x38c] ;  /* 0x00007180ff0b07ac */ /* 0x000f220008000800 */
[----:B--2--5:R-:W-:-:S07]  /*0200*/  IMAD.WIDE.U32 R8, R0, 0x4, R8 ;  /* 0x0000000400087825 */ /* 0x024fce00078e0008 */
.L_x_5:
[----:B0-2---:R-:W-:Y:S05]  /*0210*/  @P0 BRA `(.L_x_0) ;  /* 0x0000000000140947 */ /* 0x005fea0003800000 */
[----:B---3--:R-:W-:Y:S02]  /*0220*/  MOV R12, UR10 ;  /* 0x0000000a000c7c02 */ /* 0x008fe40008000f00 */
[----:B----4-:R-:W-:-:S03]  /*0230*/  MOV R13, UR11 ;  /* 0x0000000b000d7c02 */ /* 0x010fc60008000f00 */
[----:B------:R-:W-:-:S06]  /*0240*/  IMAD.WIDE R12, R11, 0x4, R12 ;  /* 0x000000040b0c7825 */ /* 0x000fcc00078e020c */
[----:B------:R-:W2:Y:S04]  /*0250*/  LDG.E.CONSTANT R13, desc[UR8][R12.64] ;  /* 0x000000080c0d7981 */ /* 0x000ea8000c1e9900 */
[----:B--2---:R2:W-:Y:S02]  /*0260*/  STS [R16], R13 ;  /* 0x0000000d10007388 */ /* 0x0045e40000000800 */
.L_x_0:
[----:B------:R-:W-:Y:S01]  /*0270*/  ISETP.GE.AND P1, PT, R0, UR7, PT ;  /* 0x0000000700007c0c */ /* 0x000fe2000bf26270 */
[----:B------:R-:W-:Y:S05]  /*0280*/  WARPSYNC.ALL ;  /* 0x0000000000007948 */ /* 0x000fea0003800000 */
[----:B------:R-:W-:Y:S06]  /*0290*/  BAR.SYNC.DEFER_BLOCKING 0x0 ;  /* 0x0000000000007b1d */ /* 0x000fec0000010000 */
[----:B------:R-:W-:Y:S04]  /*02a0*/  BSSY.RECONVERGENT B0, `(.L_x_1) ;  /* 0x0000010000007945 */ /* 0x000fe80003800200 */
[----:B------:R-:W-:Y:S05]  /*02b0*/  @P1 BRA `(.L_x_2) ;  /* 0x0000000000381947 */ /* 0x000fea0003800000 */
[----:B------:R-:W5:Y:S01]  /*02c0*/  LDG.E.CONSTANT R12, desc[UR8][R6.64] ;  /* 0x00000008060c7981 */ /* 0x000f62000c1e9900 */
[----:B------:R-:W-:Y:S01]  /*02d0*/  IMAD R15, R0, UR12, R11 ;  /* 0x0000000c000f7c24 */ /* 0x000fe2000f8e020b */
[----:B------:R-:W-:Y:S01]  /*02e0*/  BSSY.RECONVERGENT B1, `(.L_x_3) ;  /* 0x000000a000017945 */ /* 0x000fe20003800200 */
[----:B------:R-:W-:Y:S02]  /*02f0*/  MOV R17, 0x7fffffff ;  /* 0x7fffffff00117802 */ /* 0x000fe40000000f00 */
[----:B-----5:R-:W-:Y:S01]  /*0300*/  ISETP.GE.AND P1, PT, R11, R12, PT ;  /* 0x0000000c0b00720c */ /* 0x020fe20003f26270 */
[----:B0-2---:R-:W-:-:S12]  /*0310*/  IMAD.WIDE R12, R15, 0x4, R2 ;  /* 0x000000040f0c7825 */ /* 0x005fd800078e0202 */
[----:B------:R-:W-:Y:S05]  /*0320*/  @!P1 BRA `(.L_x_4) ;  /* 0x0000000000149947 */ /* 0x000fea0003800000 */
[----:B-1----:R-:W-:Y:S01]  /*0330*/  IMAD.WIDE R14, R15, 0x4, R4 ;  /* 0x000000040f0e7825 */ /* 0x002fe200078e0204 */
[----:B------:R-:W2:Y:S04]  /*0340*/  LDG.E.CONSTANT R17, desc[UR8][R8.64] ;  /* 0x0000000808117981 */ /* 0x000ea8000c1e9900 */
[----:B------:R-:W2:Y:S04]  /*0350*/  LDS R19, [R16] ;  /* 0x0000000010137984 */ /* 0x000ea80000000800 */
[----:B------:R-:W2:Y:S02]  /*0360*/  LDG.E.CONSTANT R14, desc[UR8][R14.64] ;  /* 0x000000080e0e7981 */ /* 0x000ea4000c1e9900 */
[----:B--2---:R-:W-:-:S07]  /*0370*/  FFMA R17, R14, R17, R19 ;  /* 0x000000110e117223 */ /* 0x004fce0000000013 */
.L_x_4:
[----:B---34-:R-:W-:Y:S05]  /*0380*/  BSYNC.RECONVERGENT B1 ;  /* 0x0000000000017941 */ /* 0x018fea0003800200 */
.L_x_3:
[----:B------:R0:W-:Y:S02]  /*0390*/  STG.E desc[UR8][R12.64], R17 ;  /* 0x000000110c007986 */ /* 0x0001e4000c101908 */
.L_x_2:
[----:B---34-:R-:W-:Y:S05]  /*03a0*/  BSYNC.RECONVERGENT B0 ;  /* 0x0000000000007941 */ /* 0x018fea0003800200 */
.L_x_1:
[----:B------:R-:W-:Y:S01]  /*03b0*/  IADD3 R11, PT, PT, R10, R11, RZ ;  /* 0x0000000b0a0b7210 */ /* 0x000fe20007ffe0ff */
[----:B------:R-:W-:Y:S03]  /*03c0*/  BAR.SYNC.DEFER_BLOCKING 0x0 ;  /* 0x0000000000007b1d */ /* 0x000fe60000010000 */
[----:B------:R-:W-:-:S13]  /*03d0*/  ISETP.GE.AND P1, PT, R11, UR12, PT ;  /* 0x0000000c0b007c0c */ /* 0x000fda000bf26270 */
[----:B------:R-:W-:Y:S05]  /*03e0*/  @!P1 BRA `(.L_x_5) ;  /* 0xfffffffc00889947 */ /* 0x000fea000383ffff */
[----:B------:R-:W-:Y:S05]  /*03f0*/  EXIT ;  /* 0x000000000000794d */ /* 0x000fea0003800000 */
.L_x_6:
[----:B------:R-:W-:-:S00]  /*0400*/  BRA `(.L_x_6) ;  /* 0xfffffffc00fc7947 */ /* 0x000fc0000383ffff */
[----:B------:R-:W-:-:S00]  /*0410*/  NOP ;  /* 0x0000000000007918 */ /* 0x000fc00000000000 */
        /* <DEDUP_REMOVED lines=14> */
.L_x_16:


//--------------------- .text.kaufmanstop_many_series_one_param_time_major_f32 --------------------------
	.section	.text.kaufmanstop_many_series_one_param_time_major_f32,"ax",@progbits
	.align	128
        .global         kaufmanstop_many_series_one_param_time_major_f32
        .type           kaufmanstop_many_series_one_param_time_major_f32,@function
        .size           kaufmanstop_many_series_one_param_time_major_f32,(.L_x_17 - kaufmanstop_many_series_one_param_time_major_f32)
        .other          kaufmanstop_many_series_one_param_time_major_f32,@"STO_CUDA_ENTRY STV_DEFAULT"
kaufmanstop_many_series_one_param_time_major_f32:
.text.kaufmanstop_many_series_one_param_time_major_f32:
[----:B------:R-:W-:Y:S01]  /*0000*/  LDC R1, c[0x0][0x37c] ;  /* 0x0000df00ff017b82 */ /* 0x000fe20000000800 */
[----:B------:R-:W0:Y:S01]  /*0010*/  LDCU UR4, c[0x0][0x3ac] ;  /* 0x00007580ff0477ac */ /* 0x000e220008000800 */
[----:B------:R-:W1:Y:S01]  /*0020*/  LDCU UR6, c[0x0][0x374] ;  /* 0x00006e80ff0677ac */ /* 0x000e620008000800 */
[----:B------:R-:W2:Y:S01]  /*0030*/  LDCU UR7, c[0x0][0x364] ;  /* 0x00006c80ff0777ac */ /* 0x000ea20008000800 */
[----:B------:R-:W3:Y:S01]  /*0040*/  LDCU.64 UR8, c[0x0][0x380] ;  /* 0x00007000ff0877ac */ /* 0x000ee20008000a00 */
[----:B0-----:R-:W-:Y:S01]  /*0050*/  UISETP.NE.AND UP0, UPT, UR4, URZ, UPT ;  /* 0x000000ff0400728c */ /* 0x001fe2000bf05270 */
[----:B------:R-:W0:Y:S10]  /*0060*/  LDCU.64 UR4, c[0x0][0x358] ;  /* 0x00006b00ff0477ac */ /* 0x000e340008000a00 */
[----:B---3--:R-:W3:Y:S01]  /*0070*/  @UP0 LDCU UR8, c[0x0][0x388] ;  /* 0x00007100ff0807ac */ /* 0x008ee20008000800 */
[----:B------:R-:W4:Y:S01]  /*0080*/  @UP0 LDCU UR9, c[0x0][0x38c] ;  /* 0x00007180ff0907ac */ /* 0x000f220008000800 */
[----:B--2---:R-:W-:-:S04]  /*0090*/  UISETP.NE.AND UP0, UPT, UR7, 0x1, UPT ;  /* 0x000000010700788c */ /* 0x004fc8000bf05270 */
[----:B-1----:R-:W-:Y:S01]  /*00a0*/  UISETP.NE.OR UP0, UPT, UR6, 0x1, UP0 ;  /* 0x000000010600788c */ /* 0x002fe20008705670 */
[----:B---3--:R-:W-:Y:S02]  /*00b0*/  MOV R8, UR8 ;  /* 0x0000000800087c02 */ /* 0x008fe40008000f00 */
[----:B----4-:R-:W-:-:S06]  /*00c0*/  MOV R9, UR9 ;  /* 0x0000000900097c02 */ /* 0x010fcc0008000f00 */
[----:B0-----:R-:W-:Y:S05]  /*00d0*/  BRA.U UP0, `(.L_x_7) ;  /* 0x0000000100ec7547 */ /* 0x001fea000b800000 */
[----:B------:R-:W0:Y:S01]  /*00e0*/  S2R R15, SR_TID.X ;  /* 0x00000000000f7919 */ /* 0x000e220000002100 */
[----:B------:R-:W0:Y:S08]  /*00f0*/  S2UR UR8, SR_CTAID.X ;  /* 0x00000000000879c3 */ /* 0x000e300000002500 */
[----:B------:R-:W0:Y:S08]  /*0100*/  LDC R14, c[0x0][0x360] ;  /* 0x0000d800ff0e7b82 */ /* 0x000e300000000800 */
[----:B------:R-:W1:Y:S01]  /*0110*/  LDC.64 R2, c[0x0][0x3a0] ;  /* 0x0000e800ff027b82 */ /* 0x000e620000000a00 */
[----:B0-----:R-:W-:-:S02]  /*0120*/  IMAD R15, R14, UR8, R15 ;  /* 0x000000080e0f7c24 */ /* 0x001fc4000f8e020f */
[----:B-1----:R-:W-:-:S05]  /*0130*/  IMAD R6, R3, R2, RZ ;  /* 0x0000000203067224 */ /* 0x002fca00078e02ff */
[----:B------:R-:W-:-:S13]  /*0140*/  ISETP.GE.AND P0, PT, R15, R6, PT ;  /* 0x000000060f00720c */ /* 0x000fda0003f06270 */
[----:B------:R-:W-:Y:S05]  /*0150*/  @P0 EXIT ;  /* 0x000000000000094d */ /* 0x000fea0003800000 */
[----:B------:R-:W-:Y:S01]  /*0160*/  IABS R0, R2 ;  /* 0x0000000200007213 */ /* 0x000fe20000000000 */
[----:B------:R-:W0:Y:S01]  /*0170*/  LDC R7, c[0x0][0x3a0] ;  /* 0x0000e800ff077b82 */ /* 0x000e220000000800 */
[----:B------:R-:W1:Y:S02]  /*0180*/  LDCU UR6, c[0x0][0x370] ;  /* 0x00006e00ff0677ac */ /* 0x000e640008000800 */
[----:B------:R-:W2:Y:S05]  /*0190*/  I2F.RP R11, R0 ;  /* 0x00000000000b7306 */ /* 0x000eaa0000209400 */
[----:B------:R-:W3:Y:S08]  /*01a0*/  LDC R10, c[0x0][0x3b0] ;  /* 0x0000ec00ff0a7b82 */ /* 0x000ef00000000800 */
[----:B------:R-:W4:Y:S01]  /*01b0*/  LDC.64 R2, c[0x0][0x3b8] ;  /* 0x0000ee00ff027b82 */ /* 0x000f220000000a00 */
[----:B--2---:R-:W2:Y:S07]  /*01c0*/  MUFU.RCP R11, R11 ;  /* 0x0000000b000b7308 */ /* 0x004eae0000001000 */
[----:B------:R-:W0:Y:S01]  /*01d0*/  LDC.64 R4, c[0x0][0x398] ;  /* 0x0000e600ff047b82 */ /* 0x000e220000000a00 */
[----:B--2---:R-:W-:-:S04]  /*01e0*/  VIADD R12, R11, 0xffffffe ;  /* 0x0ffffffe0b0c7836 */ /* 0x004fc80000000000 */
[----:B------:R2:W5:Y:S02]  /*01f0*/  F2I.FTZ.U32.TRUNC.NTZ R13, R12 ;  /* 0x0000000c000d7305 */ /* 0x000564000021f000 */
[----:B--2---:R-:W-:Y:S01]  /*0200*/  IMAD.MOV.U32 R12, RZ, RZ, RZ ;  /* 0x000000ffff0c7224 */ /* 0x004fe200078e00ff */
[----:B-----5:R-:W-:-:S05]  /*0210*/  IADD3 R17, PT, PT, RZ, -R13, RZ ;  /* 0x8000000dff117210 */ /* 0x020fca0007ffe0ff */
[----:B------:R-:W-:-:S04]  /*0220*/  IMAD R17, R17, R0, RZ ;  /* 0x0000000011117224 */ /* 0x000fc800078e02ff */
[----:B------:R-:W-:Y:S01]  /*0230*/  IMAD.HI.U32 R11, R13, R17, R12 ;  /* 0x000000110d0b7227 */ /* 0x000fe200078e000c */
[----:B------:R-:W-:-:S03]  /*0240*/  MOV R13, R15 ;  /* 0x0000000f000d7202 */ /* 0x000fc60000000f00 */
[----:B-1-34-:R-:W-:-:S07]  /*0250*/  IMAD R12, R14, UR6, RZ ;  /* 0x000000060e0c7c24 */ /* 0x01afce000f8e02ff */
.L_x_8:
[----:B------:R-:W-:Y:S02]  /*0260*/  IABS R16, R13 ;  /* 0x0000000d00107213 */ /* 0x000fe40000000000 */
[----:B0-----:R-:W-:-:S03]  /*0270*/  IABS R18, R7 ;  /* 0x0000000700127213 */ /* 0x001fc60000000000 */
[----:B------:R-:W-:-:S05]  /*0280*/  IMAD.HI.U32 R14, R11, R16, RZ ;  /* 0x000000100b0e7227 */ /* 0x000fca00078e00ff */
[----:B------:R-:W-:-:S05]  /*0290*/  IADD3 R15, PT, PT, -R14, RZ, RZ ;  /* 0x000000ff0e0f7210 */ /* 0x000fca0007ffe1ff */
[----:B------:R-:W-:-:S05]  /*02a0*/  IMAD R15, R18, R15, R16 ;  /* 0x0000000f120f7224 */ /* 0x000fca00078e0210 */
[----:B------:R-:W-:-:S13]  /*02b0*/  ISETP.GT.U32.AND P1, PT, R0, R15, PT ;  /* 0x0000000f0000720c */ /* 0x000fda0003f24070 */
[----:B------:R-:W-:Y:S01]  /*02c0*/  @!P1 IMAD.IADD R15, R15, 0x1, -R18 ;  /* 0x000000010f0f9824 */ /* 0x000fe200078e0a12 */
[----:B------:R-:W-:Y:S02]  /*02d0*/  @!P1 IADD3 R14, PT, PT, R14, 0x1, RZ ;  /* 0x000000010e0e9810 */ /* 0x000fe40007ffe0ff */
[----:B------:R-:W-:Y:S02]  /*02e0*/  ISETP.NE.AND P1, PT, R7, RZ, PT ;  /* 0x000000ff0700720c */ /* 0x000fe40003f25270 */
[----:B------:R-:W-:Y:S02]  /*02f0*/  ISETP.GE.U32.AND P0, PT, R15, R0, PT ;  /* 0x000000000f00720c */ /* 0x000fe40003f06070 */
[----:B------:R-:W-:-:S04]  /*0300*/  LOP3.LUT R15, R13, R7, RZ, 0x3c, !PT ;  /* 0x000000070d0f7212 */ /* 0x000fc800078e3cff */
[----:B------:R-:W-:-:S07]  /*0310*/  ISETP.GE.AND P2, PT, R15, RZ, PT ;  /* 0x000000ff0f00720c */ /* 0x000fce0003f46270 */
[----:B------:R-:W-:-:S06]  /*0320*/  @P0 IADD3 R14, PT, PT, R14, 0x1, RZ ;  /* 0x000000010e0e0810 */ /* 0x000fcc0007ffe0ff */
[----:B------:R-:W-:Y:S01]  /*0330*/  @!P2 IMAD.MOV R14, RZ, RZ, -R14 ;  /* 0x000000ffff0ea224 */ /* 0x000fe200078e0a0e */
[----:B------:R-:W-:-:S04]  /*0340*/  @!P1 LOP3.LUT R14, RZ, R7, RZ, 0x33, !PT ;  /* 0x00000007ff0e9212 */ /* 0x000fc800078e33ff */
[----:B------:R-:W-:-:S05]  /*0350*/  IADD3 R16, PT, PT, -R14, RZ, RZ ;  /* 0x000000ff0e107210 */ /* 0x000fca0007ffe1ff */
[----:B------:R-:W-:-:S04]  /*0360*/  IMAD R17, R7, R16, R13 ;  /* 0x0000001007117224 */ /* 0x000fc800078e020d */
[----:B------:R-:W-:-:S06]  /*0370*/  IMAD.WIDE R16, R17, 0x4, R4 ;  /* 0x0000000411107825 */ /* 0x000fcc00078e0204 */
[----:B------:R-:W2:Y:S02]  /*0380*/  LDG.E.CONSTANT R17, desc[UR4][R16.64] ;  /* 0x0000000410117981 */ /* 0x000ea4000c1e9900 */
[----:B--2---:R-:W-:-:S04]  /*0390*/  IADD3 R15, PT, PT, R17, -0x1, R10 ;  /* 0xffffffff110f7810 */ /* 0x004fc80007ffe00a */
[----:B------:R-:W-:-:S13]  /*03a0*/  ISETP.GE.AND P0, PT, R14, R15, PT ;  /* 0x0000000f0e00720c */ /* 0x000fda0003f06270 */
[----:B------:R-:W0:Y:S01]  /*03b0*/  @P0 LDC.64 R18, c[0x0][0x390] ;  /* 0x0000e400ff120b82 */ /* 0x000e220000000a00 */
[----:B------:R-:W-:-:S06]  /*03c0*/  @P0 IMAD.WIDE R20, R13, 0x4, R8 ;  /* 0x000000040d140825 */ /* 0x000fcc00078e0208 */
[----:B------:R-:W2:Y:S01]  /*03d0*/  @P0 LDG.E.CONSTANT R21, desc[UR4][R20.64] ;  /* 0x0000000414150981 */ /* 0x000ea2000c1e9900 */
[----:B------:R-:W2:Y:S01]  /*03e0*/  @P0 LDC R22, c[0x0][0x3a8] ;  /* 0x0000ea00ff160b82 */ /* 0x000ea20000000800 */
[----:B0-----:R-:W-:-:S06]  /*03f0*/  @P0 IMAD.WIDE R18, R13, 0x4, R18 ;  /* 0x000000040d120825 */ /* 0x001fcc00078e0212 */
[----:B------:R-:W2:Y:S01]  /*0400*/  @P0 LDG.E.CONSTANT R18, desc[UR4][R18.64] ;  /* 0x0000000412120981 */ /* 0x000ea2000c1e9900 */
[----:B------:R-:W-:Y:S01]  /*0410*/  MOV R23, 0x7fffffff ;  /* 0x7fffffff00177802 */ /* 0x000fe20000000f00 */
[----:B------:R-:W-:-:S04]  /*0420*/  IMAD.WIDE R14, R13, 0x4, R2 ;  /* 0x000000040d0e7825 */ /* 0x000fc800078e0202 */
[----:B------:R-:W-:Y:S02]  /*0430*/  IMAD.IADD R13, R12, 0x1, R13 ;  /* 0x000000010c0d7824 */ /* 0x000fe400078e020d */
[----:B--2---:R-:W-:-:S05]  /*0440*/  @P0 FFMA R23, R18, R22, R21 ;  /* 0x0000001612170223 */ /* 0x004fca0000000015 */
[----:B------:R1:W-:Y:S01]  /*0450*/  STG.E desc[UR4][R14.64], R23 ;  /* 0x000000170e007986 */ /* 0x0003e2000c101904 */
[----:B------:R-:W-:-:S13]  /*0460*/  ISETP.GE.AND P0, PT, R13, R6, PT ;  /* 0x000000060d00720c */ /* 0x000fda0003f06270 */
[----:B-1----:R-:W-:Y:S05]  /*0470*/  @!P0 BRA `(.L_x_8) ;  /* 0xfffffffc00788947 */ /* 0x002fea000383ffff */
[----:B------:R-:W-:Y:S05]  /*0480*/  EXIT ;  /* 0x000000000000794d */ /* 0x000fea0003800000 */
.L_x_7:
[----:B------:R-:W0:Y:S01]  /*0490*/  S2R R3, SR_TID.X ;  /* 0x0000000000037919 */ /* 0x000e220000002100 */
[----:B------:R-:W0:Y:S01]  /*04a0*/  S2UR UR8, SR_CTAID.X ;  /* 0x00000000000879c3 */ /* 0x000e220000002500 */
[----:B------:R-:W1:Y:S07]  /*04b0*/  LDCU UR9, c[0x0][0x3a0] ;  /* 0x00007400ff0977ac */ /* 0x000e6e0008000800 */
[----:B------:R-:W0:Y:S02]  /*04c0*/  LDC R0, c[0x0][0x360] ;  /* 0x0000d800ff007b82 */ /* 0x000e240000000800 */
[----:B0-----:R-:W-:-:S05]  /*04d0*/  IMAD R0, R0, UR8, R3 ;  /* 0x0000000800007c24 */ /* 0x001fca000f8e0203 */
[----:B-1----:R-:W-:-:S13]  /*04e0*/  ISETP.GE.AND P0, PT, R0, UR9, PT ;  /* 0x0000000900007c0c */ /* 0x002fda000bf06270 */
[----:B------:R-:W-:Y:S05]  /*04f0*/  @P0 EXIT ;  /* 0x000000000000094d */ /* 0x000fea0003800000 */
[----:B------:R-:W0:Y:S01]  /*0500*/  LDC.64 R4, c[0x0][0x398] ;  /* 0x0000e600ff047b82 */ /* 0x000e220000000a00 */
[----:B------:R-:W1:Y:S01]  /*0510*/  S2R R7, SR_CTAID.Y ;  /* 0x0000000000077919 */ /* 0x000e620000002600 */
[----:B------:R-:W2:Y:S01]  /*0520*/  LDCU UR10, c[0x0][0x3a4] ;  /* 0x00007480ff0a77ac */ /* 0x000ea20008000800 */
[----:B0-----:R-:W-:-:S05]  /*0530*/  IMAD.WIDE R4, R0, 0x4, R4 ;  /* 0x0000000400047825 */ /* 0x001fca00078e0204 */
[----:B------:R0:W5:Y:S01]  /*0540*/  LDG.E.CONSTANT R2, desc[UR4][R4.64] ;  /* 0x0000000404027981 */ /* 0x000162000c1e9900 */
[----:B------:R-:W1:Y:S02]  /*0550*/  S2R R6, SR_TID.Y ;  /* 0x0000000000067919 */ /* 0x000e640000002200 */
[----:B-1----:R-:W-:-:S05]  /*0560*/  IMAD R3, R7, UR7, R6 ;  /* 0x0000000707037c24 */ /* 0x002fca000f8e0206 */
[----:B--2---:R-:W-:-:S13]  /*0570*/  ISETP.GE.AND P0, PT, R3, UR10, PT ;  /* 0x0000000a03007c0c */ /* 0x004fda000bf06270 */
[----:B0-----:R-:W-:Y:S05]  /*0580*/  @P0 EXIT ;  /* 0x000000000000094d */ /* 0x001fea0003800000 */
[----:B------:R-:W-:Y:S01]  /*0590*/  UIMAD UR8, UR6, UR7, URZ ;  /* 0x00000007060872a4 */ /* 0x000fe2000f8e02ff */
[----:B------:R-:W-:Y:S01]  /*05a0*/  BSSY.RECONVERGENT B0, `(.L_x_9) ;  /* 0x000003b000007945 */ /* 0x000fe20003800200 */
[----:B------:R-:W0:Y:S01]  /*05b0*/  LDCU UR11, c[0x0][0x3a4] ;  /* 0x00007480ff0b77ac */ /* 0x000e220008000800 */
[----:B------:R-:W-:-:S03]  /*05c0*/  MOV R23, R3 ;  /* 0x0000000300177202 */ /* 0x000fc60000000f00 */
[----:B------:R-:W-:Y:S01]  /*05d0*/  VIADD R10, R3, UR8 ;  /* 0x00000008030a7c36 */ /* 0x000fe20008000000 */
[----:B------:R-:W-:Y:S02]  /*05e0*/  ISETP.NE.U32.AND P2, PT, RZ, UR8, PT ;  /* 0x00000008ff007c0c */ /* 0x000fe4000bf45070 */
[----:B------:R-:W1:Y:S02]  /*05f0*/  I2F.U32.RP R13, UR8 ;  /* 0x00000008000d7d06 */ /* 0x000e640008209000 */
[C---:B------:R-:W-:Y:S02]  /*0600*/  ISETP.GE.U32.AND P0, PT, R10.reuse, UR10, PT ;  /* 0x0000000a0a007c0c */ /* 0x040fe4000bf06070 */
[----:B------:R-:W-:Y:S01]  /*0610*/  VIMNMX.U32 R11, PT, PT, R10, UR10, !PT ;  /* 0x0000000a0a0b7c48 */ /* 0x000fe2000ffe0000 */
[----:B------:R-:W2:Y:S01]  /*0620*/  LDCU UR10, c[0x0][0x3a0] ;  /* 0x00007400ff0a77ac */ /* 0x000ea20008000800 */
[----:B------:R-:W-:-:S04]  /*0630*/  SEL R12, RZ, 0x1, P0 ;  /* 0x00000001ff0c7807 */ /* 0x000fc80000000000 */
[----:B------:R-:W-:Y:S01]  /*0640*/  IADD3 R11, PT, PT, R11, -R10, -R12 ;  /* 0x8000000a0b0b7210 */ /* 0x000fe20007ffe80c */
[----:B-1----:R-:W1:Y:S02]  /*0650*/  MUFU.RCP R13, R13 ;  /* 0x0000000d000d7308 */ /* 0x002e640000001000 */
[----:B-1----:R-:W-:-:S06]  /*0660*/  IADD3 R4, PT, PT, R13, 0xffffffe, RZ ;  /* 0x0ffffffe0d047810 */ /* 0x002fcc0007ffe0ff */
[----:B------:R1:W3:Y:S02]  /*0670*/  F2I.FTZ.U32.TRUNC.NTZ R5, R4 ;  /* 0x0000000400057305 */ /* 0x0002e4000021f000 */
[----:B-1----:R-:W-:Y:S01]  /*0680*/  HFMA2 R4, -RZ, RZ, 0, 0 ;  /* 0x00000000ff047431 */ /* 0x002fe200000001ff */
[----:B---3--:R-:W-:-:S05]  /*0690*/  IADD3 R15, PT, PT, RZ, -R5, RZ ;  /* 0x80000005ff0f7210 */ /* 0x008fca0007ffe0ff */
[----:B------:R-:W-:-:S04]  /*06a0*/  IMAD R15, R15, UR8, RZ ;  /* 0x000000080f0f7c24 */ /* 0x000fc8000f8e02ff */
[----:B------:R-:W-:Y:S02]  /*06b0*/  IMAD.HI.U32 R14, R5, R15, R4 ;  /* 0x0000000f050e7227 */ /* 0x000fe400078e0004 */
[----:B------:R-:W1:Y:S04]  /*06c0*/  LDC R15, c[0x0][0x3b0] ;  /* 0x0000ec00ff0f7b82 */ /* 0x000e680000000800 */
[----:B------:R-:W-:-:S05]  /*06d0*/  IMAD.HI.U32 R5, R14, R11, RZ ;  /* 0x0000000b0e057227 */ /* 0x000fca00078e00ff */
[----:B------:R-:W-:-:S05]  /*06e0*/  IADD3 R4, PT, PT, -R5, RZ, RZ ;  /* 0x000000ff05047210 */ /* 0x000fca0007ffe1ff */
[----:B------:R-:W-:-:S05]  /*06f0*/  IMAD R11, R4, UR8, R11 ;  /* 0x00000008040b7c24 */ /* 0x000fca000f8e020b */
[----:B------:R-:W-:Y:S02]  /*0700*/  ISETP.GE.U32.AND P0, PT, R11, UR8, PT ;  /* 0x000000080b007c0c */ /* 0x000fe4000bf06070 */
[----:B-1---5:R-:W-:-:S11]  /*0710*/  IADD3 R2, PT, PT, R2, -0x1, R15 ;  /* 0xffffffff02027810 */ /* 0x022fd60007ffe00f */
[----:B------:R-:W-:Y:S01]  /*0720*/  @P0 VIADD R11, R11, -UR8 ;  /* 0x800000080b0b0c36 */ /* 0x000fe20008000000 */
[----:B------:R-:W-:-:S04]  /*0730*/  @P0 IADD3 R5, PT, PT, R5, 0x1, RZ ;  /* 0x0000000105050810 */ /* 0x000fc80007ffe0ff */
[----:B------:R-:W-:Y:S02]  /*0740*/  ISETP.GE.U32.AND P1, PT, R11, UR8, PT ;  /* 0x000000080b007c0c */ /* 0x000fe4000bf26070 */
[----:B------:R-:W1:Y:S11]  /*0750*/  LDC.64 R10, c[0x0][0x3b8] ;  /* 0x0000ee00ff0a7b82 */ /* 0x000e760000000a00 */
[----:B------:R-:W-:-:S02]  /*0760*/  @P1 IADD3 R5, PT, PT, R5, 0x1, RZ ;  /* 0x0000000105051810 */ /* 0x000fc40007ffe0ff */
[----:B------:R-:W-:-:S05]  /*0770*/  @!P2 LOP3.LUT R5, RZ, UR8, RZ, 0x33, !PT ;  /* 0x00000008ff05ac12 */ /* 0x000fca000f8e33ff */
[----:B------:R-:W-:-:S05]  /*0780*/  IMAD.IADD R13, R12, 0x1, R5 ;  /* 0x000000010c0d7824 */ /* 0x000fca00078e0205 */
[C---:B------:R-:W-:Y:S02]  /*0790*/  LOP3.LUT R4, R13.reuse, 0x3, RZ, 0xc0, !PT ;  /* 0x000000030d047812 */ /* 0x040fe400078ec0ff */
[----:B------:R-:W-:Y:S02]  /*07a0*/  ISETP.GE.U32.AND P1, PT, R13, 0x3, PT ;  /* 0x000000030d00780c */ /* 0x000fe40003f26070 */
[----:B------:R-:W-:-:S13]  /*07b0*/  ISETP.NE.AND P0, PT, R4, 0x3, PT ;  /* 0x000000030400780c */ /* 0x000fda0003f05270 */
[----:B0-2---:R-:W-:Y:S05]  /*07c0*/  @!P0 BRA `(.L_x_10) ;  /* 0x0000000000608947 */ /* 0x005fea0003800000 */
[----:B------:R-:W0:Y:S01]  /*07d0*/  LDC R12, c[0x0][0x3a0] ;  /* 0x0000e800ff0c7b82 */ /* 0x000e220000000800 */
[----:B------:R-:W-:-:S04]  /*07e0*/  IADD3 R13, PT, PT, R13, 0x1, RZ ;  /* 0x000000010d0d7810 */ /* 0x000fc80007ffe0ff */
[----:B------:R-:W-:Y:S01]  /*07f0*/  LOP3.LUT R14, R13, 0x3, RZ, 0xc0, !PT ;  /* 0x000000030d0e7812 */ /* 0x000fe200078ec0ff */
[----:B------:R-:W-:Y:S02]  /*0800*/  IMAD R13, R3, UR9, R0 ;  /* 0x00000009030d7c24 */ /* 0x000fe4000f8e0200 */
[----:B------:R-:W2:Y:S02]  /*0810*/  LDC.64 R4, c[0x0][0x3b8] ;  /* 0x0000ee00ff047b82 */ /* 0x000ea40000000a00 */
[----:B------:R-:W-:Y:S02]  /*0820*/  IMAD R7, R14, UR6, R7 ;  /* 0x000000060e077c24 */ /* 0x000fe4000f8e0207 */
[----:B------:R-:W-:Y:S02]  /*0830*/  IMAD.MOV R18, RZ, RZ, -R14 ;  /* 0x000000ffff127224 */ /* 0x000fe400078e0a0e */
[----:B------:R-:W-:-:S07]  /*0840*/  IMAD R23, R7, UR7, R6 ;  /* 0x0000000707177c24 */ /* 0x000fce000f8e0206 */
.L_x_11:
[----:B------:R-:W-:-:S13]  /*0850*/  ISETP.GE.AND P0, PT, R3, R2, PT ;  /* 0x000000020300720c */ /* 0x000fda0003f06270 */
[----:B------:R-:W3:Y:S01]  /*0860*/  @P0 LDC.64 R14, c[0x0][0x390] ;  /* 0x0000e400ff0e0b82 */ /* 0x000ee20000000a00 */
[----:B------:R-:W-:-:S06]  /*0870*/  @P0 IMAD.WIDE R16, R13, 0x4, R8 ;  /* 0x000000040d100825 */ /* 0x000fcc00078e0208 */
[----:B------:R-:W4:Y:S01]  /*0880*/  @P0 LDG.E.CONSTANT R17, desc[UR4][R16.64] ;  /* 0x0000000410110981 */ /* 0x000f22000c1e9900 */
[----:B------:R-:W4:Y:S01]  /*0890*/  @P0 LDC R20, c[0x0][0x3a8] ;  /* 0x0000ea00ff140b82 */ /* 0x000f220000000800 */
[----:B---3--:R-:W-:-:S06]  /*08a0*/  @P0 IMAD.WIDE R14, R13, 0x4, R14 ;  /* 0x000000040d0e0825 */ /* 0x008fcc00078e020e */
[----:B------:R-:W4:Y:S01]  /*08b0*/  @P0 LDG.E.CONSTANT R14, desc[UR4][R14.64] ;  /* 0x000000040e0e0981 */ /* 0x000f22000c1e9900 */
[----:B------:R-:W-:Y:S01]  /*08c0*/  MOV R19, 0x7fffffff ;  /* 0x7fffffff00137802 */ /* 0x000fe20000000f00 */
[----:B--2---:R-:W-:Y:S01]  /*08d0*/  IMAD.WIDE R6, R13, 0x4, R4 ;  /* 0x000000040d067825 */ /* 0x004fe200078e0204 */
[----:B------:R-:W-:-:S03]  /*08e0*/  IADD3 R18, PT, PT, R18, 0x1, RZ ;  /* 0x0000000112127810 */ /* 0x000fc60007ffe0ff */
[----:B------:R-:W-:Y:S02]  /*08f0*/  VIADD R3, R3, UR8 ;  /* 0x0000000803037c36 */ /* 0x000fe40008000000 */
[----:B0-----:R-:W-:Y:S02]  /*0900*/  IMAD R13, R12, UR8, R13 ;  /* 0x000000080c0d7c24 */ /* 0x001fe4000f8e020d */
[----:B----4-:R-:W-:-:S05]  /*0910*/  @P0 FFMA R19, R14, R20, R17 ;  /* 0x000000140e130223 */ /* 0x010fca0000000011 */
[----:B------:R3:W-:Y:S01]  /*0920*/  STG.E desc[UR4][R6.64], R19 ;  /* 0x0000001306007986 */ /* 0x0007e2000c101904 */
[----:B------:R-:W-:-:S13]  /*0930*/  ISETP.NE.AND P0, PT, R18, RZ, PT ;  /* 0x000000ff1200720c */ /* 0x000fda0003f05270 */
[----:B---3--:R-:W-:Y:S05]  /*0940*/  @P0 BRA `(.L_x_11) ;  /* 0xfffffffc00c00947 */ /* 0x008fea000383ffff */
.L_x_10:
[----:B------:R-:W-:Y:S05]  /*0950*/  BSYNC.RECONVERGENT B0 ;  /* 0x0000000000007941 */ /* 0x000fea0003800200 */
.L_x_9:
[----:B------:R-:W-:Y:S05]  /*0960*/  @!P1 EXIT ;  /* 0x000000000000994d */ /* 0x000fea0003800000 */
.L_x_12:
[C---:B------:R-:W-:Y:S02]  /*0970*/  IADD3 R5, PT, PT, R23.reuse, UR8, RZ ;  /* 0x0000000817057c10 */ /* 0x040fe4000fffe0ff */
[CC--:B------:R-:W-:Y:S01]  /*0980*/  ISETP.GE.AND P0, PT, R23.reuse, R2.reuse, PT ;  /* 0x000000021700720c */ /* 0x0c0fe20003f06270 */
[--C-:B------:R-:W-:Y:S01]  /*0990*/  IMAD R23, R23, UR10, R0.reuse ;  /* 0x0000000a17177c24 */ /* 0x100fe2000f8e0200 */
[C---:B------:R-:W-:Y:S02]  /*09a0*/  IADD3 R7, PT, PT, R5.reuse, UR8, RZ ;  /* 0x0000000805077c10 */ /* 0x040fe4000fffe0ff */
[CC--:B------:R-:W-:Y:S01]  /*09b0*/  ISETP.GE.AND P1, PT, R5.reuse, R2.reuse, PT ;  /* 0x000000020500720c */ /* 0x0c0fe20003f26270 */
[----:B------:R-:W-:Y:S01]  /*09c0*/  IMAD R5, R5, UR10, R0 ;  /* 0x0000000a05057c24 */ /* 0x000fe2000f8e0200 */
[C---:B------:R-:W-:Y:S01]  /*09d0*/  ISETP.GE.AND P2, PT, R7.reuse, R2, PT ;  /* 0x000000020700720c */ /* 0x040fe20003f46270 */
[----:B------:R-:W-:-:S05]  /*09e0*/  VIADD R3, R7, UR8 ;  /* 0x0000000807037c36 */ /* 0x000fca0008000000 */
[----:B------:R-:W-:Y:S01]  /*09f0*/  ISETP.GE.AND P3, PT, R3, R2, PT ;  /* 0x000000020300720c */ /* 0x000fe20003f66270 */
[----:B------:R-:W0:Y:S01]  /*0a00*/  @P0 LDC.64 R24, c[0x0][0x390] ;  /* 0x0000e400ff180b82 */ /* 0x000e220000000a00 */
[----:B------:R-:W-:-:S04]  /*0a10*/  @P0 IMAD.WIDE R28, R23, 0x4, R8 ;  /* 0x00000004171c0825 */ /* 0x000fc800078e0208 */
[----:B------:R-:W-:Y:S01]  /*0a20*/  @P1 IMAD.WIDE R26, R5, 0x4, R8 ;  /* 0x00000004051a1825 */ /* 0x000fe200078e0208 */
[----:B------:R2:W3:Y:S02]  /*0a30*/  @P0 LDG.E.CONSTANT R22, desc[UR4][R28.64] ;  /* 0x000000041c160981 */ /* 0x0004e4000c1e9900 */
[----:B------:R-:W4:Y:S08]  /*0a40*/  @P2 LDC.64 R12, c[0x0][0x390] ;  /* 0x0000e400ff0c2b82 */ /* 0x000f300000000a00 */
[----:B------:R-:W5:Y:S01]  /*0a50*/  @P1 LDC.64 R20, c[0x0][0x390] ;  /* 0x0000e400ff141b82 */ /* 0x000f620000000a00 */
[--C-:B------:R-:W-:Y:S01]  /*0a60*/  IMAD R7, R7, UR10, R0.reuse ;  /* 0x0000000a07077c24 */ /* 0x100fe2000f8e0200 */
[----:B------:R1:W3:Y:S06]  /*0a70*/  @P1 LDG.E.CONSTANT R4, desc[UR4][R26.64] ;  /* 0x000000041a041981 */ /* 0x0002ec000c1e9900 */
[----:B------:R-:W5:Y:S01]  /*0a80*/  @P3 LDC.64 R14, c[0x0][0x390] ;  /* 0x0000e400ff0e3b82 */ /* 0x000f620000000a00 */
[----:B------:R-:W-:-:S02]  /*0a90*/  IMAD R6, R3, UR10, R0 ;  /* 0x0000000a03067c24 */ /* 0x000fc4000f8e0200 */
[----:B------:R-:W-:-:S04]  /*0aa0*/  @P2 IMAD.WIDE R16, R7, 0x4, R8 ;  /* 0x0000000407102825 */ /* 0x000fc800078e0208 */
[----:B0-----:R-:W-:Y:S01]  /*0ab0*/  @P0 IMAD.WIDE R24, R23, 0x4, R24 ;  /* 0x0000000417180825 */ /* 0x001fe200078e0218 */
[----:B--2---:R-:W0:Y:S01]  /*0ac0*/  @P2 LDC R28, c[0x0][0x3a8] ;  /* 0x0000ea00ff1c2b82 */ /* 0x004e220000000800 */
[----:B------:R-:W0:Y:S02]  /*0ad0*/  @P2 LDG.E.CONSTANT R16, desc[UR4][R16.64] ;  /* 0x0000000410102981 */ /* 0x000e24000c1e9900 */
[----:B----4-:R-:W-:Y:S02]  /*0ae0*/  @P2 IMAD.WIDE R12, R7, 0x4, R12 ;  /* 0x00000004070c2825 */ /* 0x010fe400078e020c */
[----:B------:R2:W3:Y:S02]  /*0af0*/  @P0 LDG.E.CONSTANT R25, desc[UR4][R24.64] ;  /* 0x0000000418190981 */ /* 0x0004e4000c1e9900 */
[----:B------:R-:W-:Y:S01]  /*0b00*/  @P3 IMAD.WIDE R18, R6, 0x4, R8 ;  /* 0x0000000406123825 */ /* 0x000fe200078e0208 */
[----:B-1----:R-:W1:Y:S01]  /*0b10*/  @P1 LDC R26, c[0x0][0x3a8] ;  /* 0x0000ea00ff1a1b82 */ /* 0x002e620000000800 */
[----:B------:R-:W0:Y:S02]  /*0b20*/  @P2 LDG.E.CONSTANT R13, desc[UR4][R12.64] ;  /* 0x000000040c0d2981 */ /* 0x000e24000c1e9900 */
[----:B-----5:R-:W-:-:S02]  /*0b30*/  @P1 IMAD.WIDE R20, R5, 0x4, R20 ;  /* 0x0000000405141825 */ /* 0x020fc400078e0214 */
[----:B------:R4:W5:Y:S02]  /*0b40*/  @P3 LDG.E.CONSTANT R18, desc[UR4][R18.64] ;  /* 0x0000000412123981 */ /* 0x000964000c1e9900 */
[----:B------:R-:W-:Y:S02]  /*0b50*/  @P3 IMAD.WIDE R14, R6, 0x4, R14 ;  /* 0x00000004060e3825 */ /* 0x000fe400078e020e */
[----:B------:R4:W1:Y:S01]  /*0b60*/  @P1 LDG.E.CONSTANT R21, desc[UR4][R20.64] ;  /* 0x0000000414151981 */ /* 0x000862000c1e9900 */
[----:B--2---:R-:W3:Y:S03]  /*0b70*/  @P0 LDC R24, c[0x0][0x3a8] ;  /* 0x0000ea00ff180b82 */ /* 0x004ee60000000800 */
[----:B------:R-:W5:Y:S05]  /*0b80*/  @P3 LDG.E.CONSTANT R15, desc[UR4][R14.64] ;  /* 0x000000040e0f3981 */ /* 0x000f6a000c1e9900 */
[----:B------:R-:W5:Y:S01]  /*0b90*/  @P3 LDC R29, c[0x0][0x3a8] ;  /* 0x0000ea00ff1d3b82 */ /* 0x000f620000000800 */
[----:B----4-:R-:W-:Y:S01]  /*0ba0*/  IMAD.MOV.U32 R19, RZ, RZ, 0x7fffffff ;  /* 0x7fffffffff137424 */ /* 0x010fe200078e00ff */
[----:B------:R-:W-:-:S02]  /*0bb0*/  MOV R27, 0x7fffffff ;  /* 0x7fffffff001b7802 */ /* 0x000fc40000000f00 */
[----:B------:R-:W-:Y:S02]  /*0bc0*/  MOV R17, 0x7fffffff ;  /* 0x7fffffff00117802 */ /* 0x000fe40000000f00 */
[----:B------:R-:W-:Y:S01]  /*0bd0*/  MOV R20, 0x7fffffff ;  /* 0x7fffffff00147802 */ /* 0x000fe20000000f00 */
[----:B---3--:R-:W-:Y:S01]  /*0be0*/  @P0 FFMA R27, R25, R24, R22 ;  /* 0x00000018191b0223 */ /* 0x008fe20000000016 */
[----:B0-----:R-:W-:Y:S01]  /*0bf0*/  @P2 FFMA R19, R13, R28, R16 ;  /* 0x0000001c0d132223 */ /* 0x001fe20000000010 */
[----:B------:R-:W-:-:S04]  /*0c00*/  IMAD.WIDE R12, R23, 0x4, R10 ;  /* 0x00000004170c7825 */ /* 0x000fc800078e020a */
[----:B-1----:R-:W-:Y:S01]  /*0c10*/  @P1 FFMA R17, R21, R26, R4 ;  /* 0x0000001a15111223 */ /* 0x002fe20000000004 */
[----:B------:R-:W-:-:S04]  /*0c20*/  IMAD.WIDE R4, R5, 0x4, R10 ;  /* 0x0000000405047825 */ /* 0x000fc800078e020a */
[----:B-----5:R-:W-:Y:S01]  /*0c30*/  @P3 FFMA R20, R15, R29, R18 ;  /* 0x0000001d0f143223 */ /* 0x020fe20000000012 */
[--C-:B------:R-:W-:Y:S01]  /*0c40*/  IMAD.WIDE R14, R7, 0x4, R10.reuse ;  /* 0x00000004070e7825 */ /* 0x100fe200078e020a */
[----:B------:R0:W-:Y:S03]  /*0c50*/  STG.E desc[UR4][R12.64], R27 ;  /* 0x0000001b0c007986 */ /* 0x0001e6000c101904 */
[----:B------:R-:W-:Y:S01]  /*0c60*/  IMAD.WIDE R6, R6, 0x4, R10 ;  /* 0x0000000406067825 */ /* 0x000fe200078e020a */
[----:B------:R0:W-:Y:S01]  /*0c70*/  STG.E desc[UR4][R4.64], R17 ;  /* 0x0000001104007986 */ /* 0x0001e2000c101904 */
[----:B------:R-:W-:-:S03]  /*0c80*/  IADD3 R23, PT, PT, R3, UR8, RZ ;  /* 0x0000000803177c10 */ /* 0x000fc6000fffe0ff */
[----:B------:R0:W-:Y:S04]  /*0c90*/  STG.E desc[UR4][R14.64], R19 ;  /* 0x000000130e007986 */ /* 0x0001e8000c101904 */
[----:B------:R0:W-:Y:S01]  /*0ca0*/  STG.E desc[UR4][R6.64], R20 ;  /* 0x0000001406007986 */ /* 0x0001e2000c101904 */
[----:B------:R-:W-:-:S13]  /*0cb0*/  ISETP.GE.AND P0, PT, R23, UR11, PT ;  /* 0x0000000b17007c0c */ /* 0x000fda000bf06270 */
[----:B0-----:R-:W-:Y:S05]  /*0cc0*/  @!P0 BRA `(.L_x_12) ;  /* 0xfffffffc00288947 */ /* 0x001fea000383ffff */
[----:B------:R-:W-:Y:S05]  /*0cd0*/  EXIT ;  /* 0x000000000000794d */ /* 0x000fea0003800000 */
.L_x_13:
        /* <DEDUP_REMOVED lines=10> */
.L_x_17:


//--------------------- .text.kaufmanstop_axpy_row_f32 --------------------------
	.section	.text.kaufmanstop_axpy_row_f32,"ax",@progbits
	.align	128
        .global         kaufmanstop_axpy_row_f32
        .type           kaufmanstop_axpy_row_f32,@function
        .size           kaufmanstop_axpy_row_f32,(.L_x_18 - kaufmanstop_axpy_row_f32)
        .other          kaufmanstop_axpy_row_f32,@"STO_CUDA_ENTRY STV_DEFAULT"
kaufmanstop_axpy_row_f32:
.text.kaufmanstop_axpy_row_f32:
[----:B------:R-:W-:Y:S01]  /*0000*/  LDC R1, c[0x0][0x37c] ;  /* 0x0000df00ff017b82 */ /* 0x000fe20000000800 */
[----:B------:R-:W0:Y:S07]  /*0010*/  S2R R0, SR_TID.X ;  /* 0x0000000000007919 */ /* 0x000e2e0000002100 */
[----:B------:R-:W0:Y:S01]  /*0020*/  S2UR UR4, SR_CTAID.X ;  /* 0x00000000000479c3 */ /* 0x000e220000002500 */
[----:B------:R-:W1:Y:S07]  /*0030*/  LDCU UR5, c[0x0][0x398] ;  /* 0x00007300ff0577ac */ /* 0x000e6e0008000800 */
[----:B------:R-:W0:Y:S02]  /*0040*/  LDC R11, c[0x0][0x360] ;  /* 0x0000d800ff0b7b82 */ /* 0x000e240000000800 */
[----:B0-----:R-:W-:-:S05]  /*0050*/  IMAD R0, R11, UR4, R0 ;  /* 0x000000040b007c24 */ /* 0x001fca000f8e0200 */
[----:B-1----:R-:W-:-:S13]  /*0060*/  ISETP.GE.AND P0, PT, R0, UR5, PT ;  /* 0x0000000500007c0c */ /* 0x002fda000bf06270 */
[----:B------:R-:W-:Y:S05]  /*0070*/  @P0 EXIT ;  /* 0x000000000000094d */ /* 0x000fea0003800000 */
[----:B------:R-:W0:Y:S01]  /*0080*/  LDCU UR5, c[0x0][0x3a4] ;  /* 0x00007480ff0577ac */ /* 0x000e220008000800 */
[----:B------:R-:W1:Y:S01]  /*0090*/  LDC.64 R8, c[0x0][0x3a8] ;  /* 0x0000ea00ff087b82 */ /* 0x000e620000000a00 */
[----:B------:R-:W2:Y:S01]  /*00a0*/  LDCU UR4, c[0x0][0x370] ;  /* 0x00006e00ff0477ac */ /* 0x000ea20008000800 */
[----:B------:R-:W3:Y:S01]  /*00b0*/  LDCU.64 UR8, c[0x0][0x380] ;  /* 0x00007000ff0877ac */ /* 0x000ee20008000a00 */
[----:B------:R-:W4:Y:S01]  /*00c0*/  LDCU.64 UR6, c[0x0][0x358] ;  /* 0x00006b00ff0677ac */ /* 0x000f220008000a00 */
[----:B------:R-:W1:Y:S01]  /*00d0*/  LDCU UR10, c[0x0][0x398] ;  /* 0x00007300ff0a77ac */ /* 0x000e620008000800 */
[----:B0-----:R-:W-:Y:S01]  /*00e0*/  UISETP.NE.AND UP0, UPT, UR5, URZ, UPT ;  /* 0x000000ff0500728c */ /* 0x001fe2000bf05270 */
[----:B--2---:R-:W-:Y:S01]  /*00f0*/  IMAD R11, R11, UR4, RZ ;  /* 0x000000040b0b7c24 */ /* 0x004fe2000f8e02ff */
[----:B------:R-:W0:Y:S09]  /*0100*/  LDCU UR5, c[0x0][0x3a0] ;  /* 0x00007400ff0577ac */ /* 0x000e320008000800 */
[----:B---3--:R-:W2:Y:S01]  /*0110*/  @UP0 LDCU UR8, c[0x0][0x388] ;  /* 0x00007100ff0807ac */ /* 0x008ea20008000800 */
[----:B----4-:R-:W3:Y:S02]  /*0120*/  @UP0 LDCU UR9, c[0x0][0x38c] ;  /* 0x00007180ff0907ac */ /* 0x010ee40008000800 */
.L_x_14:
[----:B0-----:R-:W-:Y:S02]  /*0130*/  ISETP.GE.AND P0, PT, R0, UR5, PT ;  /* 0x0000000500007c0c */ /* 0x001fe4000bf06270 */
[----:B--2---:R-:W-:Y:S02]  /*0140*/  MOV R4, UR8 ;  /* 0x0000000800047c02 */ /* 0x004fe40008000f00 */
[----:B---3--:R-:W-:-:S09]  /*0150*/  MOV R5, UR9 ;  /* 0x0000000900057c02 */ /* 0x008fd20008000f00 */
[----:B------:R-:W0:Y:S01]  /*0160*/  @P0 LDC.64 R2, c[0x0][0x390] ;  /* 0x0000e400ff020b82 */ /* 0x000e220000000a00 */
[----:B------:R-:W-:-:S06]  /*0170*/  @P0 IMAD.WIDE R4, R0, 0x4, R4 ;  /* 0x0000000400040825 */ /* 0x000fcc00078e0204 */
[----:B------:R-:W2:Y:S01]  /*0180*/  @P0 LDG.E.CONSTANT R5, desc[UR6][R4.64] ;  /* 0x0000000604050981 */ /* 0x000ea2000c1e9900 */
[----:B------:R-:W2:Y:S01]  /*0190*/  @P0 LDC R10, c[0x0][0x39c] ;  /* 0x0000e700ff0a0b82 */ /* 0x000ea20000000800 */
[----:B0-----:R-:W-:-:S06]  /*01a0*/  @P0 IMAD.WIDE R2, R0, 0x4, R2 ;  /* 0x0000000400020825 */ /* 0x001fcc00078e0202 */
[----:B------:R-:W2:Y:S01]  /*01b0*/  @P0 LDG.E.CONSTANT R2, desc[UR6][R2.64] ;  /* 0x0000000602020981 */ /* 0x000ea2000c1e9900 */
[----:B------:R-:W-:Y:S01]  /*01c0*/  MOV R13, 0x7fffffff ;  /* 0x7fffffff000d7802 */ /* 0x000fe20000000f00 */
[----:B-1----:R-:W-:Y:S01]  /*01d0*/  IMAD.WIDE R6, R0, 0x4, R8 ;  /* 0x0000000400067825 */ /* 0x002fe200078e0208 */
[----:B------:R-:W-:-:S03]  /*01e0*/  IADD3 R0, PT, PT, R11, R0, RZ ;  /* 0x000000000b007210 */ /* 0x000fc60007ffe0ff */
[----:B--2---:R-:W-:-:S05]  /*01f0*/  @P0 FFMA R13, R2, R10, R5 ;  /* 0x0000000a020d0223 */ /* 0x004fca0000000005 */
[----:B------:R4:W-:Y:S01]  /*0200*/  STG.E desc[UR6][R6.64], R13 ;  /* 0x0000000d06007986 */ /* 0x0009e2000c101906 */
[----:B------:R-:W-:-:S13]  /*0210*/  ISETP.GE.AND P0, PT, R0, UR10, PT ;  /* 0x0000000a00007c0c */ /* 0x000fda000bf06270 */
[----:B----4-:R-:W-:Y:S05]  /*0220*/  @!P0 BRA `(.L_x_14) ;  /* 0xfffffffc00c08947 */ /* 0x010fea000383ffff */
[----:B------:R-:W-:Y:S05]  /*0230*/  EXIT ;  /* 0x000000000000794d */ /* 0x000fea0003800000 */
.L_x_15:
        /* <DEDUP_REMOVED lines=12> */
.L_x_18:


//--------------------- .nv.shared.kaufmanstop_one_series_many_params_time_major_f32 --------------------------
	.section	.nv.shared.kaufmanstop_one_series_many_params_time_major_f32,"aw",@nobits
	.sectionflags	@""
	.align	16
	.zero		1024


//--------------------- .nv.shared.reserved.0     --------------------------
	.section	.nv.shared.reserved.0,"aw",@nobits
	.weak		__nv_reservedSMEM_offset_0_alias
	.size		__nv_reservedSMEM_offset_0_alias, 0, 64
	.other		__nv_reservedSMEM_offset_0_alias,@"STO_CUDA_RESERVED_SHARED STV_DEFAULT"
__nv_reservedSMEM_offset_0_alias:
	.zero		0
	.zero		64


//--------------------- .nv.shared.kaufmanstop_many_series_one_param_time_major_f32 --------------------------
	.section	.nv.shared.kaufmanstop_many_series_one_param_time_major_f32,"aw",@nobits
	.sectionflags	@""
	.align	16
	.zero		1024


//--------------------- .nv.shared.kaufmanstop_axpy_row_f32 --------------------------
	.section	.nv.shared.kaufmanstop_axpy_row_f32,"aw",@nobits
	.sectionflags	@""
	.align	16
	.zero		1024


//--------------------- .nv.constant0.kaufmanstop_one_series_many_params_time_major_f32 --------------------------
	.section	.nv.constant0.kaufmanstop_one_series_many_params_time_major_f32,"a",@progbits
	.sectionflags	@""
	.align	4
.nv.constant0.kaufmanstop_one_series_many_params_time_major_f32:
	.zero		960


//--------------------- .nv.constant0.kaufmanstop_many_series_one_param_time_major_f32 --------------------------
	.section	.nv.constant0.kaufmanstop_many_series_one_param_time_major_f32,"a",@progbits
	.sectionflags	@""
	.align	4
.nv.constant0.kaufmanstop_many_series_one_param_time_major_f32:
	.zero		960


//--------------------- .nv.constant0.kaufmanstop_axpy_row_f32 --------------------------
	.section	.nv.constant0.kaufmanstop_axpy_row_f32,"a",@progbits
	.sectionflags	@""
	.align	4
.nv.constant0.kaufmanstop_axpy_row_f32:
	.zero		944


//--------------------- SYMBOLS --------------------------

	.type		.nv.reservedSmem.offset0,@object
	.size		.nv.reservedSmem.offset0,0x4
	.type		.nv.reservedSmem.cap,@object
	.size		.nv.reservedSmem.cap,0x4
